	.target	sm_90a

	.elftype	@"ET_EXEC"


//--------------------- .note.nv.tkinfo           --------------------------
	.section	.note.nv.tkinfo,"",@"SHT_NOTE"
	.sectionflags	@"SHF_NOTE_NV_TKINFO"
	.tkinfo
        /*0018*/ 	.word	0x00000002
        /*0030*/ 	.string	""
        /*0030*/ 	.string	"ptxas"
        /*0030*/ 	.string	"Cuda compilation tools, release 13.0, V13.0.88"
        /*0030*/ 	.string	"Build cuda_13.0.r13.0/compiler.36424714_0"
        /*0030*/ 	.string	"-arch sm_90a -m 64 "



//--------------------- .note.nv.cuinfo           --------------------------
	.section	.note.nv.cuinfo,"",@"SHT_NOTE"
	.sectionflags	@"SHF_NOTE_NV_CUINFO"
        /*0018*/ 	.short	0x0002
        /*001a*/ 	.short	0x005a
        /*001c*/ 	.short	0x0082
	.zero		2


//--------------------- .nv.info                  --------------------------
	.section	.nv.info,"",@"SHT_CUDA_INFO"
	.align	4


	//----- nvinfo : EIATTR_REGCOUNT
	.align		4
        /*0000*/ 	.byte	0x04, 0x2f
        /*0002*/ 	.short	(.L_15 - .L_14)
	.align		4
.L_14:
        /*0004*/ 	.word	index@(_ZN7cutlass13device_kernelINS_4gemm6kernel13GemmUniversalIN4cute5tupleIJiiiiEEENS1_10collective13CollectiveMmaINS1_34MainloopSm90TmaGmmaWarpSpecializedILi5ENS5_IJNS4_1CILi2EEESB_NSA_ILi1EEEEEENS1_35KernelTmaWarpSpecializedCooperativeEEENS5_IJNSA_ILi128EEENSA_ILi64EEESH_EEENS_10tfloat32_tENS5_IJlSC_lEEESJ_SK_NS4_8TiledMMAINS4_8MMA_AtomIJNS4_4SM904GMMA29MMA_64x64x8_F32TF32TF32_SS_TNILNSO_7ScaleInE1ELSQ_1EEEEEENS4_6LayoutINS5_IJSB_SC_SC_EEENS5_IJSC_NSA_ILi0EEESV_EEEEENS5_IJNS4_10UnderscoreESY_SY_EEEEENS4_23SM90_TMA_LOAD_MULTICASTENS4_14ComposedLayoutINS4_7SwizzleILi3ELi4ELi3EEENS4_18smem_ptr_flag_bitsILi32EEENST_INS5_IJNSA_ILi8EEENSA_ILi32EEEEEENS5_IJS18_SC_EEEEEEEvNS4_8identityES11_S1C_vS1D_EENS_8epilogue10collective6detail29Sm90TmaWarpSpecializedAdapterINS1G_15DefaultEpilogueISJ_SK_SK_NS1F_6thread17LinearCombinationISJ_Li1EffLNS1K_9ScaleType4KindE0ELNS_15FloatRoundStyleE2ESJ_EENS1_15EpilogueDefaultEEEEEvvEEEEvNT_6ParamsE)
        /*0008*/ 	.word	0x000000a8


	//----- nvinfo : EIATTR_FRAME_SIZE
	.align		4
.L_15:
        /*000c*/ 	.byte	0x04, 0x11
        /*000e*/ 	.short	(.L_17 - .L_16)
	.align		4
.L_16:
        /*0010*/ 	.word	index@(_ZN7cutlass13device_kernelINS_4gemm6kernel13GemmUniversalIN4cute5tupleIJiiiiEEENS1_10collective13CollectiveMmaINS1_34MainloopSm90TmaGmmaWarpSpecializedILi5ENS5_IJNS4_1CILi2EEESB_NSA_ILi1EEEEEENS1_35KernelTmaWarpSpecializedCooperativeEEENS5_IJNSA_ILi128EEENSA_ILi64EEESH_EEENS_10tfloat32_tENS5_IJlSC_lEEESJ_SK_NS4_8TiledMMAINS4_8MMA_AtomIJNS4_4SM904GMMA29MMA_64x64x8_F32TF32TF32_SS_TNILNSO_7ScaleInE1ELSQ_1EEEEEENS4_6LayoutINS5_IJSB_SC_SC_EEENS5_IJSC_NSA_ILi0EEESV_EEEEENS5_IJNS4_10UnderscoreESY_SY_EEEEENS4_23SM90_TMA_LOAD_MULTICASTENS4_14ComposedLayoutINS4_7SwizzleILi3ELi4ELi3EEENS4_18smem_ptr_flag_bitsILi32EEENST_INS5_IJNSA_ILi8EEENSA_ILi32EEEEEENS5_IJS18_SC_EEEEEEEvNS4_8identityES11_S1C_vS1D_EENS_8epilogue10collective6detail29Sm90TmaWarpSpecializedAdapterINS1G_15DefaultEpilogueISJ_SK_SK_NS1F_6thread17LinearCombinationISJ_Li1EffLNS1K_9ScaleType4KindE0ELNS_15FloatRoundStyleE2ESJ_EENS1_15EpilogueDefaultEEEEEvvEEEEvNT_6ParamsE)
        /*0014*/ 	.word	0x00000000


	//----- nvinfo : EIATTR_MIN_STACK_SIZE
	.align		4
.L_17:
        /*0018*/ 	.byte	0x04, 0x12
        /*001a*/ 	.short	(.L_19 - .L_18)
	.align		4
.L_18:
        /*001c*/ 	.word	index@(_ZN7cutlass13device_kernelINS_4gemm6kernel13GemmUniversalIN4cute5tupleIJiiiiEEENS1_10collective13CollectiveMmaINS1_34MainloopSm90TmaGmmaWarpSpecializedILi5ENS5_IJNS4_1CILi2EEESB_NSA_ILi1EEEEEENS1_35KernelTmaWarpSpecializedCooperativeEEENS5_IJNSA_ILi128EEENSA_ILi64EEESH_EEENS_10tfloat32_tENS5_IJlSC_lEEESJ_SK_NS4_8TiledMMAINS4_8MMA_AtomIJNS4_4SM904GMMA29MMA_64x64x8_F32TF32TF32_SS_TNILNSO_7ScaleInE1ELSQ_1EEEEEENS4_6LayoutINS5_IJSB_SC_SC_EEENS5_IJSC_NSA_ILi0EEESV_EEEEENS5_IJNS4_10UnderscoreESY_SY_EEEEENS4_23SM90_TMA_LOAD_MULTICASTENS4_14ComposedLayoutINS4_7SwizzleILi3ELi4ELi3EEENS4_18smem_ptr_flag_bitsILi32EEENST_INS5_IJNSA_ILi8EEENSA_ILi32EEEEEENS5_IJS18_SC_EEEEEEEvNS4_8identityES11_S1C_vS1D_EENS_8epilogue10collective6detail29Sm90TmaWarpSpecializedAdapterINS1G_15DefaultEpilogueISJ_SK_SK_NS1F_6thread17LinearCombinationISJ_Li1EffLNS1K_9ScaleType4KindE0ELNS_15FloatRoundStyleE2ESJ_EENS1_15EpilogueDefaultEEEEEvvEEEEvNT_6ParamsE)
        /*0020*/ 	.word	0x00000000
.L_19:


//--------------------- .nv.compat                --------------------------
	.section	.nv.compat,"",@"SHT_CUDA_COMPAT_INFO"
	.align	4
        /*0000*/ 	.byte	0x02, 0x09, 0x01, 0x00, 0x02, 0x02, 0x04, 0x00, 0x02, 0x05, 0x05, 0x00, 0x03, 0x07, 0x01, 0x01
        /*0010*/ 	.byte	0x02, 0x03, 0x01, 0x00, 0x02, 0x06, 0x01, 0x00, 0x04, 0x0b, 0x08, 0x00, 0x00, 0x00, 0x00, 0x00
        /*0020*/ 	.byte	0x00, 0x00, 0x00, 0x00


//--------------------- .nv.info._ZN7cutlass13device_kernelINS_4gemm6kernel13GemmUniversalIN4cute5tupleIJiiiiEEENS1_10collective13CollectiveMmaINS1_34MainloopSm90TmaGmmaWarpSpecializedILi5ENS5_IJNS4_1CILi2EEESB_NSA_ILi1EEEEEENS1_35KernelTmaWarpSpecializedCooperativeEEENS5_IJNSA_ILi128EEENSA_ILi64EEESH_EEENS_10tfloat32_tENS5_IJlSC_lEEESJ_SK_NS4_8TiledMMAINS4_8MMA_AtomIJNS4_4SM904GMMA29MMA_64x64x8_F32TF32TF32_SS_TNILNSO_7ScaleInE1ELSQ_1EEEEEENS4_6LayoutINS5_IJSB_SC_SC_EEENS5_IJSC_NSA_ILi0EEESV_EEEEENS5_IJNS4_10UnderscoreESY_SY_EEEEENS4_23SM90_TMA_LOAD_MULTICASTENS4_14ComposedLayoutINS4_7SwizzleILi3ELi4ELi3EEENS4_18smem_ptr_flag_bitsILi32EEENST_INS5_IJNSA_ILi8EEENSA_ILi32EEEEEENS5_IJS18_SC_EEEEEEEvNS4_8identityES11_S1C_vS1D_EENS_8epilogue10collective6detail29Sm90TmaWarpSpecializedAdapterINS1G_15DefaultEpilogueISJ_SK_SK_NS1F_6thread17LinearCombinationISJ_Li1EffLNS1K_9ScaleType4KindE0ELNS_15FloatRoundStyleE2ESJ_EENS1_15EpilogueDefaultEEEEEvvEEEEvNT_6ParamsE --------------------------
	.section	.nv.info._ZN7cutlass13device_kernelINS_4gemm6kernel13GemmUniversalIN4cute5tupleIJiiiiEEENS1_10collective13CollectiveMmaINS1_34MainloopSm90TmaGmmaWarpSpecializedILi5ENS5_IJNS4_1CILi2EEESB_NSA_ILi1EEEEEENS1_35KernelTmaWarpSpecializedCooperativeEEENS5_IJNSA_ILi128EEENSA_ILi64EEESH_EEENS_10tfloat32_tENS5_IJlSC_lEEESJ_SK_NS4_8TiledMMAINS4_8MMA_AtomIJNS4_4SM904GMMA29MMA_64x64x8_F32TF32TF32_SS_TNILNSO_7ScaleInE1ELSQ_1EEEEEENS4_6LayoutINS5_IJSB_SC_SC_EEENS5_IJSC_NSA_ILi0EEESV_EEEEENS5_IJNS4_10UnderscoreESY_SY_EEEEENS4_23SM90_TMA_LOAD_MULTICASTENS4_14ComposedLayoutINS4_7SwizzleILi3ELi4ELi3EEENS4_18smem_ptr_flag_bitsILi32EEENST_INS5_IJNSA_ILi8EEENSA_ILi32EEEEEENS5_IJS18_SC_EEEEEEEvNS4_8identityES11_S1C_vS1D_EENS_8epilogue10collective6detail29Sm90TmaWarpSpecializedAdapterINS1G_15DefaultEpilogueISJ_SK_SK_NS1F_6thread17LinearCombinationISJ_Li1EffLNS1K_9ScaleType4KindE0ELNS_15FloatRoundStyleE2ESJ_EENS1_15EpilogueDefaultEEEEEvvEEEEvNT_6ParamsE,"",@"SHT_CUDA_INFO"
	.sectionflags	@""
	.align	4


	//----- nvinfo : EIATTR_CUDA_API_VERSION
	.align		4
        /*0000*/ 	.byte	0x04, 0x37
        /*0002*/ 	.short	(.L_21 - .L_20)
.L_20:
        /*0004*/ 	.word	0x00000082


	//----- nvinfo : EIATTR_KPARAM_INFO
	.align		4
.L_21:
        /*0008*/ 	.byte	0x04, 0x17
        /*000a*/ 	.short	(.L_23 - .L_22)
.L_22:
        /*000c*/ 	.word	0x00000000
        /*0010*/ 	.short	0x0000
        /*0012*/ 	.short	0x0070
        /*0014*/ 	.byte	0x00, 0xf0, 0x01, 0x10


	//----- nvinfo : EIATTR_SPARSE_MMA_MASK
	.align		4
.L_23:
        /*0018*/ 	.byte	0x03, 0x50
        /*001a*/ 	.short	0x0000


	//----- nvinfo : EIATTR_MAXREG_COUNT
	.align		4
        /*001c*/ 	.byte	0x03, 0x1b
        /*001e*/ 	.short	0x00a8


	//----- nvinfo : EIATTR_NUM_BARRIERS
	.align		4
        /*0020*/ 	.byte	0x02, 0x4c
        /*0022*/ 	.byte	0x01
	.zero		1


	//----- nvinfo : EIATTR_EXTERNS
	.align		4
        /*0024*/ 	.byte	0x04, 0x0f
        /*0026*/ 	.short	(.L_25 - .L_24)


	//   ....[0]....
	.align		4
.L_24:
        /*0028*/ 	.word	index@(__assertfail)


	//----- nvinfo : EIATTR_MERCURY_ISA_VERSION
	.align		4
.L_25:
        /*002c*/ 	.byte	0x03, 0x5f
        /*002e*/ 	.short	0x0101


	//----- nvinfo : EIATTR_INT_WARP_WIDE_INSTR_OFFSETS
	.align		4
        /*0030*/ 	.byte	0x04, 0x31
        /*0032*/ 	.short	(.L_27 - .L_26)


	//   ....[0]....
.L_26:
        /*0034*/ 	.word	0x000004a0


	//   ....[1]....
        /*0038*/ 	.word	0x000004d0


	//   ....[2]....
        /*003c*/ 	.word	0x00000670


	//   ....[3]....
        /*0040*/ 	.word	0x000022a0


	//----- nvinfo : EIATTR_COOP_GROUP_MASK_REGIDS
	.align		4
.L_27:
        /*0044*/ 	.byte	0x04, 0x29
        /*0046*/ 	.short	(.L_29 - .L_28)


	//   ....[0]....
.L_28:
        /*0048*/ 	.word	0xffffffff


	//   ....[1]....
        /*004c*/ 	.word	0xffffffff


	//   ....[2]....
        /*0050*/ 	.word	0xffffffff


	//   ....[3]....
        /*0054*/ 	.word	0xffffffff


	//   ....[4]....
        /*0058*/ 	.word	0xffffffff


	//   ....[5]....
        /*005c*/ 	.word	0xffffffff


	//----- nvinfo : EIATTR_COOP_GROUP_INSTR_OFFSETS
	.align		4
.L_29:
        /*0060*/ 	.byte	0x04, 0x28
        /*0062*/ 	.short	(.L_31 - .L_30)


	//   ....[0]....
.L_30:
        /*0064*/ 	.word	0x00000060


	//   ....[1]....
        /*0068*/ 	.word	0x00000070


	//   ....[2]....
        /*006c*/ 	.word	0x00000130


	//   ....[3]....
        /*0070*/ 	.word	0x000002f0


	//   ....[4]....
        /*0074*/ 	.word	0x00000820


	//   ....[5]....
        /*0078*/ 	.word	0x000014a0


	//----- nvinfo : EIATTR_REG_RECONFIG
	.align		4
.L_31:
        /*007c*/ 	.byte	0x01, 0x54
	.zero		2


	//----- nvinfo : EIATTR_SYSCALL_OFFSETS
	.align		4
        /*0080*/ 	.byte	0x04, 0x46
        /*0082*/ 	.short	(.L_33 - .L_32)


	//   ....[0]....
.L_32:
        /*0084*/ 	.word	0x00001690


	//----- nvinfo : EIATTR_MBARRIER_INSTR_OFFSETS
	.align		4
.L_33:
        /*0088*/ 	.byte	0x04, 0x39
        /*008a*/ 	.short	(.L_35 - .L_34)


	//   ....[0]....
.L_34:
        /*008c*/ 	.word	0x00000230
        /*0090*/ 	.word	0x000000ff
        /*0094*/ 	.word	0x00000000
        /*0098*/ 	.short	0x0100
        /*009a*/ 	.byte	0x08
	.zero		1


	//   ....[1]....
        /*009c*/ 	.word	0x00000240
        /*00a0*/ 	.word	0x000000ff
        /*00a4*/ 	.word	0x00000028
        /*00a8*/ 	.short	0x0100
        /*00aa*/ 	.byte	0x08
	.zero		1


	//   ....[2]....
        /*00ac*/ 	.word	0x00000250
        /*00b0*/ 	.word	0x000000ff
        /*00b4*/ 	.word	0x00000008
        /*00b8*/ 	.short	0x0100
        /*00ba*/ 	.byte	0x08
	.zero		1


	//   ....[3]....
        /*00bc*/ 	.word	0x00000260
        /*00c0*/ 	.word	0x000000ff
        /*00c4*/ 	.word	0x00000030
        /*00c8*/ 	.short	0x0100
        /*00ca*/ 	.byte	0x08
	.zero		1


	//   ....[4]....
        /*00cc*/ 	.word	0x00000270
        /*00d0*/ 	.word	0x000000ff
        /*00d4*/ 	.word	0x00000010
        /*00d8*/ 	.short	0x0100
        /*00da*/ 	.byte	0x08
	.zero		1


	//   ....[5]....
        /*00dc*/ 	.word	0x00000280
        /*00e0*/ 	.word	0x000000ff
        /*00e4*/ 	.word	0x00000038
        /*00e8*/ 	.short	0x0100
        /*00ea*/ 	.byte	0x08
	.zero		1


	//   ....[6]....
        /*00ec*/ 	.word	0x00000290
        /*00f0*/ 	.word	0x000000ff
        /*00f4*/ 	.word	0x00000018
        /*00f8*/ 	.short	0x0100
        /*00fa*/ 	.byte	0x08
	.zero		1


	//   ....[7]....
        /*00fc*/ 	.word	0x000002a0
        /*0100*/ 	.word	0x000000ff
        /*0104*/ 	.word	0x00000040
        /*0108*/ 	.short	0x0100
        /*010a*/ 	.byte	0x08
	.zero		1


	//   ....[8]....
        /*010c*/ 	.word	0x000002b0
        /*0110*/ 	.word	0x000000ff
        /*0114*/ 	.word	0x00000020
        /*0118*/ 	.short	0x0100
        /*011a*/ 	.byte	0x08
	.zero		1


	//   ....[9]....
        /*011c*/ 	.word	0x000002c0
        /*0120*/ 	.word	0x000000ff
        /*0124*/ 	.word	0x00000048
        /*0128*/ 	.short	0x0100
        /*012a*/ 	.byte	0x08
	.zero		1


	//   ....[10]....
        /*012c*/ 	.word	0x00000700
        /*0130*/ 	.word	0x000000ff
        /*0134*/ 	.word	0x00000060
        /*0138*/ 	.short	0x0100
        /*013a*/ 	.byte	0x06
	.zero		1


	//   ....[11]....
        /*013c*/ 	.word	0x000007a0
        /*0140*/ 	.word	0x000000ff
        /*0144*/ 	.word	0x00000068
        /*0148*/ 	.short	0x0100
        /*014a*/ 	.byte	0x06
	.zero		1


	//   ....[12]....
        /*014c*/ 	.word	0x00001750
        /*0150*/ 	.word	0x00000003
        /*0154*/ 	.word	0x00000000
        /*0158*/ 	.short	0x010a
        /*015a*/ 	.byte	0x3f
	.zero		1


	//   ....[13]....
        /*015c*/ 	.word	0x000017b0
        /*0160*/ 	.word	0x00000003
        /*0164*/ 	.word	0x00000000
        /*0168*/ 	.short	0x010a
        /*016a*/ 	.byte	0x3f
	.zero		1


	//   ....[14]....
        /*016c*/ 	.word	0x00001cf0
        /*0170*/ 	.word	0x00000005
        /*0174*/ 	.word	0x00000000
        /*0178*/ 	.short	0x010a
        /*017a*/ 	.byte	0x3f
	.zero		1


	//   ....[15]....
        /*017c*/ 	.word	0x00001d30
        /*0180*/ 	.word	0x00000005
        /*0184*/ 	.word	0x00000000
        /*0188*/ 	.short	0x010a
        /*018a*/ 	.byte	0x3f
	.zero		1


	//   ....[16]....
        /*018c*/ 	.word	0x00002150
        /*0190*/ 	.word	0x00000004
        /*0194*/ 	.word	0x00000000
        /*0198*/ 	.short	0x0101
        /*019a*/ 	.byte	0x3f
	.zero		1


	//   ....[17]....
        /*019c*/ 	.word	0x00002340
        /*01a0*/ 	.word	0x00000000
        /*01a4*/ 	.word	0x00000000
        /*01a8*/ 	.short	0x0101
        /*01aa*/ 	.byte	0x3f
	.zero		1


	//   ....[18]....
        /*01ac*/ 	.word	0x000056b0
        /*01b0*/ 	.word	0x00000015
        /*01b4*/ 	.word	0x00000028
        /*01b8*/ 	.short	0x010a
        /*01ba*/ 	.byte	0x3f
	.zero		1


	//   ....[19]....
        /*01bc*/ 	.word	0x00005b30
        /*01c0*/ 	.word	0x00000006
        /*01c4*/ 	.word	0x00000068
        /*01c8*/ 	.short	0x0101
        /*01ca*/ 	.byte	0x3f
	.zero		1


	//   ....[20]....
        /*01cc*/ 	.word	0x00006260
        /*01d0*/ 	.word	0x00000007
        /*01d4*/ 	.word	0x00000000
        /*01d8*/ 	.short	0x010a
        /*01da*/ 	.byte	0x3f
	.zero		1


	//   ....[21]....
        /*01dc*/ 	.word	0x000062e0
        /*01e0*/ 	.word	0x00000008
        /*01e4*/ 	.word	0x00000000
        /*01e8*/ 	.short	0x010a
        /*01ea*/ 	.byte	0x3f
	.zero		1


	//   ....[22]....
        /*01ec*/ 	.word	0x00006370
        /*01f0*/ 	.word	0x00000009
        /*01f4*/ 	.word	0x00000000
        /*01f8*/ 	.short	0x010a
        /*01fa*/ 	.byte	0x3f
	.zero		1


	//   ....[23]....
        /*01fc*/ 	.word	0x00006400
        /*0200*/ 	.word	0x00000006
        /*0204*/ 	.word	0x00000000
        /*0208*/ 	.short	0x010a
        /*020a*/ 	.byte	0x3f
	.zero		1


	//   ....[24]....
        /*020c*/ 	.word	0x00006490
        /*0210*/ 	.word	0x00000003
        /*0214*/ 	.word	0x00000000
        /*0218*/ 	.short	0x010a
        /*021a*/ 	.byte	0x3f
	.zero		1


	//   ....[25]....
        /*021c*/ 	.word	0x000064f0
        /*0220*/ 	.word	0x00000003
        /*0224*/ 	.word	0x00000000
        /*0228*/ 	.short	0x010a
        /*022a*/ 	.byte	0x3f
	.zero		1


	//   ....[26]....
        /*022c*/ 	.word	0x00006540
        /*0230*/ 	.word	0x00000005
        /*0234*/ 	.word	0x00000000
        /*0238*/ 	.short	0x010a
        /*023a*/ 	.byte	0x3f
	.zero		1


	//   ....[27]....
        /*023c*/ 	.word	0x00006610
        /*0240*/ 	.word	0x00000015
        /*0244*/ 	.word	0x00000028
        /*0248*/ 	.short	0x010a
        /*024a*/ 	.byte	0x3f
	.zero		1


	//   ....[28]....
        /*024c*/ 	.word	0x000066e0
        /*0250*/ 	.word	0x00000007
        /*0254*/ 	.word	0x00000000
        /*0258*/ 	.short	0x010a
        /*025a*/ 	.byte	0x3f
	.zero		1


	//   ....[29]....
        /*025c*/ 	.word	0x00006730
        /*0260*/ 	.word	0x00000008
        /*0264*/ 	.word	0x00000000
        /*0268*/ 	.short	0x010a
        /*026a*/ 	.byte	0x3f
	.zero		1


	//   ....[30]....
        /*026c*/ 	.word	0x00006780
        /*0270*/ 	.word	0x00000009
        /*0274*/ 	.word	0x00000000
        /*0278*/ 	.short	0x010a
        /*027a*/ 	.byte	0x3f
	.zero		1


	//   ....[31]....
        /*027c*/ 	.word	0x000067d0
        /*0280*/ 	.word	0x00000006
        /*0284*/ 	.word	0x00000000
        /*0288*/ 	.short	0x010a
        /*028a*/ 	.byte	0x3f
	.zero		1


	//----- nvinfo : EIATTR_NUM_MBARRIERS
	.align		4
.L_35:
        /*028c*/ 	.byte	0x03, 0x38
        /*028e*/ 	.short	0x000c


	//----- nvinfo : EIATTR_EXIT_INSTR_OFFSETS
	.align		4
        /*0290*/ 	.byte	0x04, 0x1c
        /*0292*/ 	.short	(.L_37 - .L_36)


	//   ....[0]....
.L_36:
        /*0294*/ 	.word	0x000009f0


	//   ....[1]....
        /*0298*/ 	.word	0x00001200


	//   ....[2]....
        /*029c*/ 	.word	0x00004d60


	//   ....[3]....
        /*02a0*/ 	.word	0x000052c0


	//   ....[4]....
        /*02a4*/ 	.word	0x000064e0


	//----- nvinfo : EIATTR_MAX_THREADS
	.align		4
.L_37:
        /*02a8*/ 	.byte	0x04, 0x05
        /*02aa*/ 	.short	(.L_39 - .L_38)
.L_38:
        /*02ac*/ 	.word	0x00000180
        /*02b0*/ 	.word	0x00000001
        /*02b4*/ 	.word	0x00000001


	//----- nvinfo : EIATTR_CRS_STACK_SIZE
	.align		4
.L_39:
        /*02b8*/ 	.byte	0x04, 0x1e
        /*02ba*/ 	.short	(.L_41 - .L_40)
.L_40:
        /*02bc*/ 	.word	0x00000000


	//----- nvinfo : EIATTR_CBANK_PARAM_SIZE
	.align		4
.L_41:
        /*02c0*/ 	.byte	0x03, 0x19
        /*02c2*/ 	.short	0x0470


	//----- nvinfo : EIATTR_PARAM_CBANK
	.align		4
        /*02c4*/ 	.byte	0x04, 0x0a
        /*02c6*/ 	.short	(.L_43 - .L_42)
	.align		4
.L_42:
        /*02c8*/ 	.word	index@(.nv.constant0._ZN7cutlass13device_kernelINS_4gemm6kernel13GemmUniversalIN4cute5tupleIJiiiiEEENS1_10collective13CollectiveMmaINS1_34MainloopSm90TmaGmmaWarpSpecializedILi5ENS5_IJNS4_1CILi2EEESB_NSA_ILi1EEEEEENS1_35KernelTmaWarpSpecializedCooperativeEEENS5_IJNSA_ILi128EEENSA_ILi64EEESH_EEENS_10tfloat32_tENS5_IJlSC_lEEESJ_SK_NS4_8TiledMMAINS4_8MMA_AtomIJNS4_4SM904GMMA29MMA_64x64x8_F32TF32TF32_SS_TNILNSO_7ScaleInE1ELSQ_1EEEEEENS4_6LayoutINS5_IJSB_SC_SC_EEENS5_IJSC_NSA_ILi0EEESV_EEEEENS5_IJNS4_10UnderscoreESY_SY_EEEEENS4_23SM90_TMA_LOAD_MULTICASTENS4_14ComposedLayoutINS4_7SwizzleILi3ELi4ELi3EEENS4_18smem_ptr_flag_bitsILi32EEENST_INS5_IJNSA_ILi8EEENSA_ILi32EEEEEENS5_IJS18_SC_EEEEEEEvNS4_8identityES11_S1C_vS1D_EENS_8epilogue10collective6detail29Sm90TmaWarpSpecializedAdapterINS1G_15DefaultEpilogueISJ_SK_SK_NS1F_6thread17LinearCombinationISJ_Li1EffLNS1K_9ScaleType4KindE0ELNS_15FloatRoundStyleE2ESJ_EENS1_15EpilogueDefaultEEEEEvvEEEEvNT_6ParamsE)
        /*02cc*/ 	.short	0x0210
        /*02ce*/ 	.short	0x0470


	//----- nvinfo : EIATTR_SW_WAR
	.align		4
.L_43:
        /*02d0*/ 	.byte	0x04, 0x36
        /*02d2*/ 	.short	(.L_45 - .L_44)
.L_44:
        /*02d4*/ 	.word	0x00000008
.L_45:


//--------------------- .nv.callgraph             --------------------------
	.section	.nv.callgraph,"",@"SHT_CUDA_CALLGRAPH"
	.align	4
	.sectionentsize	8
	.align		4
        /*0000*/ 	.word	0x00000000
	.align		4
        /*0004*/ 	.word	0xffffffff
	.align		4
        /*0008*/ 	.word	index@(_ZN7cutlass13device_kernelINS_4gemm6kernel13GemmUniversalIN4cute5tupleIJiiiiEEENS1_10collective13CollectiveMmaINS1_34MainloopSm90TmaGmmaWarpSpecializedILi5ENS5_IJNS4_1CILi2EEESB_NSA_ILi1EEEEEENS1_35KernelTmaWarpSpecializedCooperativeEEENS5_IJNSA_ILi128EEENSA_ILi64EEESH_EEENS_10tfloat32_tENS5_IJlSC_lEEESJ_SK_NS4_8TiledMMAINS4_8MMA_AtomIJNS4_4SM904GMMA29MMA_64x64x8_F32TF32TF32_SS_TNILNSO_7ScaleInE1ELSQ_1EEEEEENS4_6LayoutINS5_IJSB_SC_SC_EEENS5_IJSC_NSA_ILi0EEESV_EEEEENS5_IJNS4_10UnderscoreESY_SY_EEEEENS4_23SM90_TMA_LOAD_MULTICASTENS4_14ComposedLayoutINS4_7SwizzleILi3ELi4ELi3EEENS4_18smem_ptr_flag_bitsILi32EEENST_INS5_IJNSA_ILi8EEENSA_ILi32EEEEEENS5_IJS18_SC_EEEEEEEvNS4_8identityES11_S1C_vS1D_EENS_8epilogue10collective6detail29Sm90TmaWarpSpecializedAdapterINS1G_15DefaultEpilogueISJ_SK_SK_NS1F_6thread17LinearCombinationISJ_Li1EffLNS1K_9ScaleType4KindE0ELNS_15FloatRoundStyleE2ESJ_EENS1_15EpilogueDefaultEEEEEvvEEEEvNT_6ParamsE)
	.align		4
        /*000c*/ 	.word	index@(__assertfail)
	.align		4
        /*0010*/ 	.word	0x00000000
	.align		4
        /*0014*/ 	.word	0xfffffffe
	.align		4
        /*0018*/ 	.word	0x00000000
	.align		4
        /*001c*/ 	.word	0xfffffffd
	.align		4
        /*0020*/ 	.word	0x00000000
	.align		4
        /*0024*/ 	.word	0xfffffffc


//--------------------- .nv.constant4             --------------------------
	.section	.nv.constant4,"a",@progbits
	.align	8
	.align		8
.nv.constant4:
        /*0000*/ 	.dword	__assertfail
	.align		8
        /*0008*/ 	.dword	__unnamed_1
	.align		8
        /*0010*/ 	.dword	_ZN39_INTERNAL_86d5af96_4_k_cu_025367a9_71954cuda3std3__45__cpo5beginE
	.align		8
        /*0018*/ 	.dword	_ZN39_INTERNAL_86d5af96_4_k_cu_025367a9_71954cuda3std3__45__cpo3endE
	.align		8
        /*0020*/ 	.dword	_ZN39_INTERNAL_86d5af96_4_k_cu_025367a9_71954cuda3std3__45__cpo6cbeginE
	.align		8
        /*0028*/ 	.dword	_ZN39_INTERNAL_86d5af96_4_k_cu_025367a9_71954cuda3std3__45__cpo4cendE
	.align		8
        /*0030*/ 	.dword	_ZN39_INTERNAL_86d5af96_4_k_cu_025367a9_71954cuda3std3__441_GLOBAL__N__86d5af96_4_k_cu_025367a9_71956ignoreE
	.align		8
        /*0038*/ 	.dword	_ZN39_INTERNAL_86d5af96_4_k_cu_025367a9_71954cuda3std3__419piecewise_constructE
	.align		8
        /*0040*/ 	.dword	_ZN39_INTERNAL_86d5af96_4_k_cu_025367a9_71954cuda3std3__48in_placeE
	.align		8
        /*0048*/ 	.dword	_ZN39_INTERNAL_86d5af96_4_k_cu_025367a9_71954cuda3std6ranges3__45__cpo4swapE
	.align		8
        /*0050*/ 	.dword	_ZN39_INTERNAL_86d5af96_4_k_cu_025367a9_71954cuda3std6ranges3__45__cpo9iter_moveE
	.align		8
        /*0058*/ 	.dword	_ZN39_INTERNAL_86d5af96_4_k_cu_025367a9_71954cute7productE
	.align		8
        /*0060*/ 	.dword	_ZN39_INTERNAL_86d5af96_4_k_cu_025367a9_71954cute1_E
	.align		8
        /*0068*/ 	.dword	$str$22
	.align		8
        /*0070*/ 	.dword	$str$23


//--------------------- .text._ZN7cutlass13device_kernelINS_4gemm6kernel13GemmUniversalIN4cute5tupleIJiiiiEEENS1_10collective13CollectiveMmaINS1_34MainloopSm90TmaGmmaWarpSpecializedILi5ENS5_IJNS4_1CILi2EEESB_NSA_ILi1EEEEEENS1_35KernelTmaWarpSpecializedCooperativeEEENS5_IJNSA_ILi128EEENSA_ILi64EEESH_EEENS_10tfloat32_tENS5_IJlSC_lEEESJ_SK_NS4_8TiledMMAINS4_8MMA_AtomIJNS4_4SM904GMMA29MMA_64x64x8_F32TF32TF32_SS_TNILNSO_7ScaleInE1ELSQ_1EEEEEENS4_6LayoutINS5_IJSB_SC_SC_EEENS5_IJSC_NSA_ILi0EEESV_EEEEENS5_IJNS4_10UnderscoreESY_SY_EEEEENS4_23SM90_TMA_LOAD_MULTICASTENS4_14ComposedLayoutINS4_7SwizzleILi3ELi4ELi3EEENS4_18smem_ptr_flag_bitsILi32EEENST_INS5_IJNSA_ILi8EEENSA_ILi32EEEEEENS5_IJS18_SC_EEEEEEEvNS4_8identityES11_S1C_vS1D_EENS_8epilogue10collective6detail29Sm90TmaWarpSpecializedAdapterINS1G_15DefaultEpilogueISJ_SK_SK_NS1F_6thread17LinearCombinationISJ_Li1EffLNS1K_9ScaleType4KindE0ELNS_15FloatRoundStyleE2ESJ_EENS1_15EpilogueDefaultEEEEEvvEEEEvNT_6ParamsE --------------------------
	.section	.text._ZN7cutlass13device_kernelINS_4gemm6kernel13GemmUniversalIN4cute5tupleIJiiiiEEENS1_10collective13CollectiveMmaINS1_34MainloopSm90TmaGmmaWarpSpecializedILi5ENS5_IJNS4_1CILi2EEESB_NSA_ILi1EEEEEENS1_35KernelTmaWarpSpecializedCooperativeEEENS5_IJNSA_ILi128EEENSA_ILi64EEESH_EEENS_10tfloat32_tENS5_IJlSC_lEEESJ_SK_NS4_8TiledMMAINS4_8MMA_AtomIJNS4_4SM904GMMA29MMA_64x64x8_F32TF32TF32_SS_TNILNSO_7ScaleInE1ELSQ_1EEEEEENS4_6LayoutINS5_IJSB_SC_SC_EEENS5_IJSC_NSA_ILi0EEESV_EEEEENS5_IJNS4_10UnderscoreESY_SY_EEEEENS4_23SM90_TMA_LOAD_MULTICASTENS4_14ComposedLayoutINS4_7SwizzleILi3ELi4ELi3EEENS4_18smem_ptr_flag_bitsILi32EEENST_INS5_IJNSA_ILi8EEENSA_ILi32EEEEEENS5_IJS18_SC_EEEEEEEvNS4_8identityES11_S1C_vS1D_EENS_8epilogue10collective6detail29Sm90TmaWarpSpecializedAdapterINS1G_15DefaultEpilogueISJ_SK_SK_NS1F_6thread17LinearCombinationISJ_Li1EffLNS1K_9ScaleType4KindE0ELNS_15FloatRoundStyleE2ESJ_EENS1_15EpilogueDefaultEEEEEvvEEEEvNT_6ParamsE,"ax",@progbits
	.align	128
.text._ZN7cutlass13device_kernelINS_4gemm6kernel13GemmUniversalIN4cute5tupleIJiiiiEEENS1_10collective13CollectiveMmaINS1_34MainloopSm90TmaGmmaWarpSpecializedILi5ENS5_IJNS4_1CILi2EEESB_NSA_ILi1EEEEEENS1_35KernelTmaWarpSpecializedCooperativeEEENS5_IJNSA_ILi128EEENSA_ILi64EEESH_EEENS_10tfloat32_tENS5_IJlSC_lEEESJ_SK_NS4_8TiledMMAINS4_8MMA_AtomIJNS4_4SM904GMMA29MMA_64x64x8_F32TF32TF32_SS_TNILNSO_7ScaleInE1ELSQ_1EEEEEENS4_6LayoutINS5_IJSB_SC_SC_EEENS5_IJSC_NSA_ILi0EEESV_EEEEENS5_IJNS4_10UnderscoreESY_SY_EEEEENS4_23SM90_TMA_LOAD_MULTICASTENS4_14ComposedLayoutINS4_7SwizzleILi3ELi4ELi3EEENS4_18smem_ptr_flag_bitsILi32EEENST_INS5_IJNSA_ILi8EEENSA_ILi32EEEEEENS5_IJS18_SC_EEEEEEEvNS4_8identityES11_S1C_vS1D_EENS_8epilogue10collective6detail29Sm90TmaWarpSpecializedAdapterINS1G_15DefaultEpilogueISJ_SK_SK_NS1F_6thread17LinearCombinationISJ_Li1EffLNS1K_9ScaleType4KindE0ELNS_15FloatRoundStyleE2ESJ_EENS1_15EpilogueDefaultEEEEEvvEEEEvNT_6ParamsE:
        .type           _ZN7cutlass13device_kernelINS_4gemm6kernel13GemmUniversalIN4cute5tupleIJiiiiEEENS1_10collective13CollectiveMmaINS1_34MainloopSm90TmaGmmaWarpSpecializedILi5ENS5_IJNS4_1CILi2EEESB_NSA_ILi1EEEEEENS1_35KernelTmaWarpSpecializedCooperativeEEENS5_IJNSA_ILi128EEENSA_ILi64EEESH_EEENS_10tfloat32_tENS5_IJlSC_lEEESJ_SK_NS4_8TiledMMAINS4_8MMA_AtomIJNS4_4SM904GMMA29MMA_64x64x8_F32TF32TF32_SS_TNILNSO_7ScaleInE1ELSQ_1EEEEEENS4_6LayoutINS5_IJSB_SC_SC_EEENS5_IJSC_NSA_ILi0EEESV_EEEEENS5_IJNS4_10UnderscoreESY_SY_EEEEENS4_23SM90_TMA_LOAD_MULTICASTENS4_14ComposedLayoutINS4_7SwizzleILi3ELi4ELi3EEENS4_18smem_ptr_flag_bitsILi32EEENST_INS5_IJNSA_ILi8EEENSA_ILi32EEEEEENS5_IJS18_SC_EEEEEEEvNS4_8identityES11_S1C_vS1D_EENS_8epilogue10collective6detail29Sm90TmaWarpSpecializedAdapterINS1G_15DefaultEpilogueISJ_SK_SK_NS1F_6thread17LinearCombinationISJ_Li1EffLNS1K_9ScaleType4KindE0ELNS_15FloatRoundStyleE2ESJ_EENS1_15EpilogueDefaultEEEEEvvEEEEvNT_6ParamsE,@function
        .size           _ZN7cutlass13device_kernelINS_4gemm6kernel13GemmUniversalIN4cute5tupleIJiiiiEEENS1_10collective13CollectiveMmaINS1_34MainloopSm90TmaGmmaWarpSpecializedILi5ENS5_IJNS4_1CILi2EEESB_NSA_ILi1EEEEEENS1_35KernelTmaWarpSpecializedCooperativeEEENS5_IJNSA_ILi128EEENSA_ILi64EEESH_EEENS_10tfloat32_tENS5_IJlSC_lEEESJ_SK_NS4_8TiledMMAINS4_8MMA_AtomIJNS4_4SM904GMMA29MMA_64x64x8_F32TF32TF32_SS_TNILNSO_7ScaleInE1ELSQ_1EEEEEENS4_6LayoutINS5_IJSB_SC_SC_EEENS5_IJSC_NSA_ILi0EEESV_EEEEENS5_IJNS4_10UnderscoreESY_SY_EEEEENS4_23SM90_TMA_LOAD_MULTICASTENS4_14ComposedLayoutINS4_7SwizzleILi3ELi4ELi3EEENS4_18smem_ptr_flag_bitsILi32EEENST_INS5_IJNSA_ILi8EEENSA_ILi32EEEEEENS5_IJS18_SC_EEEEEEEvNS4_8identityES11_S1C_vS1D_EENS_8epilogue10collective6detail29Sm90TmaWarpSpecializedAdapterINS1G_15DefaultEpilogueISJ_SK_SK_NS1F_6thread17LinearCombinationISJ_Li1EffLNS1K_9ScaleType4KindE0ELNS_15FloatRoundStyleE2ESJ_EENS1_15EpilogueDefaultEEEEEvvEEEEvNT_6ParamsE,(.L_x_135 - _ZN7cutlass13device_kernelINS_4gemm6kernel13GemmUniversalIN4cute5tupleIJiiiiEEENS1_10collective13CollectiveMmaINS1_34MainloopSm90TmaGmmaWarpSpecializedILi5ENS5_IJNS4_1CILi2EEESB_NSA_ILi1EEEEEENS1_35KernelTmaWarpSpecializedCooperativeEEENS5_IJNSA_ILi128EEENSA_ILi64EEESH_EEENS_10tfloat32_tENS5_IJlSC_lEEESJ_SK_NS4_8TiledMMAINS4_8MMA_AtomIJNS4_4SM904GMMA29MMA_64x64x8_F32TF32TF32_SS_TNILNSO_7ScaleInE1ELSQ_1EEEEEENS4_6LayoutINS5_IJSB_SC_SC_EEENS5_IJSC_NSA_ILi0EEESV_EEEEENS5_IJNS4_10UnderscoreESY_SY_EEEEENS4_23SM90_TMA_LOAD_MULTICASTENS4_14ComposedLayoutINS4_7SwizzleILi3ELi4ELi3EEENS4_18smem_ptr_flag_bitsILi32EEENST_INS5_IJNSA_ILi8EEENSA_ILi32EEEEEENS5_IJS18_SC_EEEEEEEvNS4_8identityES11_S1C_vS1D_EENS_8epilogue10collective6detail29Sm90TmaWarpSpecializedAdapterINS1G_15DefaultEpilogueISJ_SK_SK_NS1F_6thread17LinearCombinationISJ_Li1EffLNS1K_9ScaleType4KindE0ELNS_15FloatRoundStyleE2ESJ_EENS1_15EpilogueDefaultEEEEEvvEEEEvNT_6ParamsE)
        .other          _ZN7cutlass13device_kernelINS_4gemm6kernel13GemmUniversalIN4cute5tupleIJiiiiEEENS1_10collective13CollectiveMmaINS1_34MainloopSm90TmaGmmaWarpSpecializedILi5ENS5_IJNS4_1CILi2EEESB_NSA_ILi1EEEEEENS1_35KernelTmaWarpSpecializedCooperativeEEENS5_IJNSA_ILi128EEENSA_ILi64EEESH_EEENS_10tfloat32_tENS5_IJlSC_lEEESJ_SK_NS4_8TiledMMAINS4_8MMA_AtomIJNS4_4SM904GMMA29MMA_64x64x8_F32TF32TF32_SS_TNILNSO_7ScaleInE1ELSQ_1EEEEEENS4_6LayoutINS5_IJSB_SC_SC_EEENS5_IJSC_NSA_ILi0EEESV_EEEEENS5_IJNS4_10UnderscoreESY_SY_EEEEENS4_23SM90_TMA_LOAD_MULTICASTENS4_14ComposedLayoutINS4_7SwizzleILi3ELi4ELi3EEENS4_18smem_ptr_flag_bitsILi32EEENST_INS5_IJNSA_ILi8EEENSA_ILi32EEEEEENS5_IJS18_SC_EEEEEEEvNS4_8identityES11_S1C_vS1D_EENS_8epilogue10collective6detail29Sm90TmaWarpSpecializedAdapterINS1G_15DefaultEpilogueISJ_SK_SK_NS1F_6thread17LinearCombinationISJ_Li1EffLNS1K_9ScaleType4KindE0ELNS_15FloatRoundStyleE2ESJ_EENS1_15EpilogueDefaultEEEEEvvEEEEvNT_6ParamsE,@"STO_CUDA_ENTRY STV_DEFAULT"
_ZN7cutlass13device_kernelINS_4gemm6kernel13GemmUniversalIN4cute5tupleIJiiiiEEENS1_10collective13CollectiveMmaINS1_34MainloopSm90TmaGmmaWarpSpecializedILi5ENS5_IJNS4_1CILi2EEESB_NSA_ILi1EEEEEENS1_35KernelTmaWarpSpecializedCooperativeEEENS5_IJNSA_ILi128EEENSA_ILi64EEESH_EEENS_10tfloat32_tENS5_IJlSC_lEEESJ_SK_NS4_8TiledMMAINS4_8MMA_AtomIJNS4_4SM904GMMA29MMA_64x64x8_F32TF32TF32_SS_TNILNSO_7ScaleInE1ELSQ_1EEEEEENS4_6LayoutINS5_IJSB_SC_SC_EEENS5_IJSC_NSA_ILi0EEESV_EEEEENS5_IJNS4_10UnderscoreESY_SY_EEEEENS4_23SM90_TMA_LOAD_MULTICASTENS4_14ComposedLayoutINS4_7SwizzleILi3ELi4ELi3EEENS4_18smem_ptr_flag_bitsILi32EEENST_INS5_IJNSA_ILi8EEENSA_ILi32EEEEEENS5_IJS18_SC_EEEEEEEvNS4_8identityES11_S1C_vS1D_EENS_8epilogue10collective6detail29Sm90TmaWarpSpecializedAdapterINS1G_15DefaultEpilogueISJ_SK_SK_NS1F_6thread17LinearCombinationISJ_Li1EffLNS1K_9ScaleType4KindE0ELNS_15FloatRoundStyleE2ESJ_EENS1_15EpilogueDefaultEEEEEvvEEEEvNT_6ParamsE:
[----:B------:R-:W0:Y:S01]  /*0000*/  LDC R1, c[0x0][0x28] ;  /* 0x00000a00ff017b82 */ /* 0x000e220000000800 */
[----:B------:R-:W1:Y:S01]  /*0010*/  S2R R63, SR_TID.X ;  /* 0x00000000003f7919 */ /* 0x000e620000002100 */
[----:B------:R-:W-:Y:S01]  /*0020*/  ELECT P0, URZ, PT ;  /* 0x00000000003f782f */ /* 0x000fe20003800000 */
[----:B------:R-:W-:Y:S01]  /*0030*/  BSSY B0, `(.L_x_0) ;  /* 0x000000f000007945 */ /* 0x000fe20003800000 */
[--C-:B-1----:R-:W-:Y:S02]  /*0040*/  SHF.R.U32.HI R0, RZ, 0x5, R63.reuse ;  /* 0x00000005ff007819 */ /* 0x102fe4000001163f */
[----:B------:R-:W-:-:S03]  /*0050*/  SHF.R.U32.HI R7, RZ, 0x7, R63 ;  /* 0x00000007ff077819 */ /* 0x000fc6000001163f */
[----:B------:R-:W1:Y:S04]  /*0060*/  SHFL.IDX PT, R3, R0, RZ, 0x1f ;  /* 0x00001fff00037589 */ /* 0x000e6800000e0000 */
[----:B------:R2:W3:Y:S01]  /*0070*/  SHFL.IDX PT, R2, R7, RZ, 0x1f ;  /* 0x00001fff07027589 */ /* 0x0004e200000e0000 */
[----:B-1----:R-:W-:-:S13]  /*0080*/  ISETP.NE.OR P0, PT, R3, RZ, !P0 ;  /* 0x000000ff0300720c */ /* 0x002fda0004705670 */
[----:B0-23--:R-:W-:Y:S05]  /*0090*/  @P0 BRA `(.L_x_1) ;  /* 0x0000000000200947 */ /* 0x00dfea0003800000 */
[----:B------:R-:W-:Y:S02]  /*00a0*/  ULDC.64 UR4, c[0x0][0x198] ;  /* 0x0000660000047ab9 */ /* 0x000fe40000000a00 */
[----:B------:R-:W-:Y:S02]  /*00b0*/  UIADD3 UR6, UP0, UR4, 0xf0, URZ ;  /* 0x000000f004067890 */ /* 0x000fe4000ff1e03f */
[----:B------:R-:W-:Y:S02]  /*00c0*/  UIADD3 UR4, UP1, UR4, 0x1f0, URZ ;  /* 0x000001f004047890 */ /* 0x000fe4000ff3e03f */
[----:B------:R-:W-:Y:S02]  /*00d0*/  UIADD3.X UR7, URZ, UR5, URZ, UP0, !UPT ;  /* 0x000000053f077290 */ /* 0x000fe400087fe43f */
[----:B------:R-:W-:-:S07]  /*00e0*/  UIADD3.X UR5, URZ, UR5, URZ, UP1, !UPT ;  /* 0x000000053f057290 */ /* 0x000fce0008ffe43f */
[----:B------:R0:W-:Y:S02]  /*00f0*/  UTMACCTL.PF [UR6] ;  /* 0x00000000060079b9 */ /* 0x0001e40008040000 */
[----:B------:R0:W-:Y:S02]  /*0100*/  UTMACCTL.PF [UR4] ;  /* 0x00000000040079b9 */ /* 0x0001e40008040000 */
[----:B0-----:R-:W-:Y:S01]  /*0110*/  NOP ;  /* 0x0000000000007918 */ /* 0x001fe20000000000 */
.L_x_1:
[----:B------:R-:W-:Y:S05]  /*0120*/  BSYNC B0 ;  /* 0x0000000000007941 */ /* 0x000fea0003800000 */
.L_x_0:
[----:B------:R-:W0:Y:S02]  /*0130*/  SHFL.IDX PT, R5, R0, RZ, 0x1f ;  /* 0x00001fff00057589 */ /* 0x000e2400000e0000 */
[----:B0-----:R-:W-:-:S13]  /*0140*/  ISETP.NE.AND P0, PT, R5, RZ, PT ;  /* 0x000000ff0500720c */ /* 0x001fda0003f05270 */
[----:B------:R-:W-:Y:S05]  /*0150*/  @P0 BRA `(.L_x_2) ;  /* 0x0000000000600947 */ /* 0x000fea0003800000 */
[----:B------:R-:W0:Y:S01]  /*0160*/  S2UR UR8, SR_CgaCtaId ;  /* 0x00000000000879c3 */ /* 0x000e220000008800 */
[----:B------:R-:W-:Y:S01]  /*0170*/  UMOV UR4, 0x400 ;  /* 0x0000040000047882 */ /* 0x000fe20000000000 */
[----:B------:R-:W-:Y:S01]  /*0180*/  UMOV UR5, 0x1 ;  /* 0x0000000100057882 */ /* 0x000fe20000000000 */
[----:B------:R-:W-:Y:S01]  /*0190*/  UMOV UR6, 0x6 ;  /* 0x0000000600067882 */ /* 0x000fe20000000000 */
[----:B------:R-:W-:Y:S01]  /*01a0*/  ELECT P0, URZ, PT ;  /* 0x00000000003f782f */ /* 0x000fe20003800000 */
[----:B------:R-:W-:-:S04]  /*01b0*/  UIADD3 UR6, -UR6, 0x100000, URZ ;  /* 0x0010000006067890 */ /* 0x000fc8000fffe13f */
[----:B------:R-:W-:Y:S02]  /*01c0*/  USHF.L.U32 UR7, UR6, 0xb, URZ ;  /* 0x0000000b06077899 */ /* 0x000fe4000800063f */
[----:B------:R-:W-:Y:S02]  /*01d0*/  USHF.L.U32 UR6, UR6, 0x1, URZ ;  /* 0x0000000106067899 */ /* 0x000fe4000800063f */
[----:B0-----:R-:W-:Y:S02]  /*01e0*/  ULEA UR8, UR8, UR4, 0x18 ;  /* 0x0000000408087291 */ /* 0x001fe4000f8ec03f */
[----:B------:R-:W-:-:S04]  /*01f0*/  UIADD3 UR4, -UR5, 0x100000, URZ ;  /* 0x0010000005047890 */ /* 0x000fc8000fffe13f */
[----:B------:R-:W-:Y:S02]  /*0200*/  USHF.L.U32 UR5, UR4, 0xb, URZ ;  /* 0x0000000b04057899 */ /* 0x000fe4000800063f */
[----:B------:R-:W-:Y:S01]  /*0210*/  USHF.L.U32 UR4, UR4, 0x1, URZ ;  /* 0x0000000104047899 */ /* 0x000fe2000800063f */
[----:B------:R-:W0:Y:S11]  /*0220*/  FENCE.VIEW.ASYNC.S ;  /* 0x00000000000073c6 */ /* 0x000e360000000000 */
[----:B0-----:R0:W1:Y:S01]  /*0230*/  SYNCS.EXCH.64 URZ, [UR8], UR4 ;  /* 0x00000004083f75b2 */ /* 0x0010620008000100 */
[----:B------:R0:W2:Y:S01]  /*0240*/  SYNCS.EXCH.64 URZ, [UR8+0x28], UR6 ;  /* 0x00002806083f75b2 */ /* 0x0000a20008000100 */
[----:B------:R0:W3:Y:S01]  /*0250*/  SYNCS.EXCH.64 URZ, [UR8+0x8], UR4 ;  /* 0x00000804083f75b2 */ /* 0x0000e20008000100 */
[----:B------:R0:W4:Y:S01]  /*0260*/  SYNCS.EXCH.64 URZ, [UR8+0x30], UR6 ;  /* 0x00003006083f75b2 */ /* 0x0001220008000100 */
[----:B------:R0:W0:Y:S01]  /*0270*/  SYNCS.EXCH.64 URZ, [UR8+0x10], UR4 ;  /* 0x00001004083f75b2 */ /* 0x0000220008000100 */
[----:B------:R0:W0:Y:S01]  /*0280*/  SYNCS.EXCH.64 URZ, [UR8+0x38], UR6 ;  /* 0x00003806083f75b2 */ /* 0x0000220008000100 */
[----:B------:R0:W0:Y:S01]  /*0290*/  SYNCS.EXCH.64 URZ, [UR8+0x18], UR4 ;  /* 0x00001804083f75b2 */ /* 0x0000220008000100 */
[----:B------:R0:W0:Y:S01]  /*02a0*/  SYNCS.EXCH.64 URZ, [UR8+0x40], UR6 ;  /* 0x00004006083f75b2 */ /* 0x0000220008000100 */
[----:B------:R0:W0:Y:S01]  /*02b0*/  SYNCS.EXCH.64 URZ, [UR8+0x20], UR4 ;  /* 0x00002004083f75b2 */ /* 0x0000220008000100 */
[----:B------:R0:W0:Y:S01]  /*02c0*/  SYNCS.EXCH.64 URZ, [UR8+0x48], UR6 ;  /* 0x00004806083f75b2 */ /* 0x0000220008000100 */
[----:B------:R-:W-:Y:S01]  /*02d0*/  NOP ;  /* 0x0000000000007918 */ /* 0x000fe20000000000 */
.L_x_2:
[----:B------:R-:W-:Y:S01]  /*02e0*/  SHF.R.S32.HI R4, RZ, 0x1f, R63 ;  /* 0x0000001fff047819 */ /* 0x000fe2000001143f */
[----:B------:R-:W5:Y:S01]  /*02f0*/  SHFL.IDX PT, R0, R0, RZ, 0x1f ;  /* 0x00001fff00007589 */ /* 0x000f6200000e0000 */
[----:B0-----:R-:W0:Y:S01]  /*0300*/  S2UR UR8, SR_CTAID.X ;  /* 0x00000000000879c3 */ /* 0x001e220000002500 */
[----:B------:R-:W-:Y:S02]  /*0310*/  ELECT P0, URZ, PT ;  /* 0x00000000003f782f */ /* 0x000fe40003800000 */
[----:B------:R-:W-:Y:S01]  /*0320*/  LEA.HI R4, R4, R63, RZ, 0x7 ;  /* 0x0000003f04047211 */ /* 0x000fe200078f38ff */
[----:B------:R-:W-:Y:S01]  /*0330*/  ULDC UR4, c[0x0][0x150] ;  /* 0x0000540000047ab9 */ /* 0x000fe20000000800 */
[----:B------:R-:W-:Y:S01]  /*0340*/  SHF.R.S32.HI R6, RZ, 0x1f, R5 ;  /* 0x0000001fff067819 */ /* 0x000fe20000011405 */
[----:B------:R-:W-:Y:S01]  /*0350*/  NOP ;  /* 0x0000000000007918 */ /* 0x000fe20000000000 */
[----:B------:R-:W-:Y:S01]  /*0360*/  LOP3.LUT R4, R4, 0xffffff80, RZ, 0xc0, !PT ;  /* 0xffffff8004047812 */ /* 0x000fe200078ec0ff */
[----:B------:R-:W-:Y:S01]  /*0370*/  NOP ;  /* 0x0000000000007918 */ /* 0x000fe20000000000 */
[----:B------:R-:W-:Y:S01]  /*0380*/  LEA.HI R6, R6, R5, RZ, 0x2 ;  /* 0x0000000506067211 */ /* 0x000fe200078f10ff */
[----:B------:R-:W1:Y:S01]  /*0390*/  LDC R11, c[0x0][0x144] ;  /* 0x00005100ff0b7b82 */ /* 0x000e620000000800 */
[----:B------:R-:W-:Y:S01]  /*03a0*/  IMAD.MOV.U32 R22, RZ, RZ, 0x1 ;  /* 0x00000001ff167424 */ /* 0x000fe200078e00ff */
[----:B------:R-:W-:Y:S01]  /*03b0*/  ISETP.NE.AND P3, PT, R2, RZ, PT ;  /* 0x000000ff0200720c */ /* 0x000fe20003f65270 */
[----:B------:R-:W-:Y:S01]  /*03c0*/  IMAD.IADD R8, R63, 0x1, -R4 ;  /* 0x000000013f087824 */ /* 0x000fe200078e0a04 */
[----:B------:R-:W-:Y:S01]  /*03d0*/  LOP3.LUT R6, R6, 0x3ffffffc, RZ, 0xc0, !PT ;  /* 0x3ffffffc06067812 */ /* 0x000fe200078ec0ff */
[----:B------:R-:W2:Y:S03]  /*03e0*/  S2R R4, SR_CTAID.Y ;  /* 0x0000000000047919 */ /* 0x000ea60000002600 */
[----:B------:R-:W-:Y:S01]  /*03f0*/  SHF.R.S32.HI R9, RZ, 0x1f, R8 ;  /* 0x0000001fff097819 */ /* 0x000fe20000011408 */
[----:B------:R-:W-:Y:S01]  /*0400*/  IMAD.IADD R6, R5, 0x1, -R6 ;  /* 0x0000000105067824 */ /* 0x000fe200078e0a06 */
[----:B------:R-:W3:Y:S02]  /*0410*/  LDC R13, c[0x0][0x140] ;  /* 0x00005000ff0d7b82 */ /* 0x000ee40000000800 */
[----:B------:R-:W-:-:S02]  /*0420*/  LEA.HI R9, R9, R8, RZ, 0x3 ;  /* 0x0000000809097211 */ /* 0x000fc400078f18ff */
[----:B-----5:R-:W-:Y:S02]  /*0430*/  ISETP.NE.OR P0, PT, R0, RZ, !P0 ;  /* 0x000000ff0000720c */ /* 0x020fe40004705670 */
[--C-:B------:R-:W-:Y:S02]  /*0440*/  SHF.R.S32.HI R0, RZ, 0x3, R9.reuse ;  /* 0x00000003ff007819 */ /* 0x100fe40000011409 */
[----:B0-----:R-:W-:Y:S02]  /*0450*/  I2FP.F32.U32 R10, UR8 ;  /* 0x00000008000a7c45 */ /* 0x001fe40008201000 */
[----:B------:R-:W-:-:S03]  /*0460*/  SHF.R.S32.HI R9, RZ, 0x1f, R9 ;  /* 0x0000001fff097819 */ /* 0x000fc60000011409 */
[----:B------:R-:W-:Y:S01]  /*0470*/  FMUL R10, R10, UR4 ;  /* 0x000000040a0a7c20 */ /* 0x000fe20008400000 */
[----:B------:R-:W-:Y:S01]  /*0480*/  LEA.HI R9, R9, R0, RZ, 0x2 ;  /* 0x0000000009097211 */ /* 0x000fe200078f10ff */
[----:B------:R-:W-:Y:S02]  /*0490*/  ULDC UR4, c[0x0][0x154] ;  /* 0x0000550000047ab9 */ /* 0x000fe40000000800 */
[----:B------:R-:W-:Y:S01]  /*04a0*/  VOTEU.ALL UP0, P0 ;  /* 0x00000000003f7886 */ /* 0x000fe20000000000 */
[----:B------:R-:W-:Y:S01]  /*04b0*/  LOP3.LUT R9, R9, 0xfffffffc, RZ, 0xc0, !PT ;  /* 0xfffffffc09097812 */ /* 0x000fe200078ec0ff */
[----:B------:R-:W0:Y:S01]  /*04c0*/  F2I.U32.TRUNC.NTZ R10, R10 ;  /* 0x0000000a000a7305 */ /* 0x000e22000020f000 */
[----:B------:R-:W-:Y:S02]  /*04d0*/  VOTEU.ALL UP1, P0 ;  /* 0x00000000003f7886 */ /* 0x000fe40000020000 */
[----:B------:R-:W5:Y:S01]  /*04e0*/  @!UP0 S2UR UR7, SR_CgaCtaId ;  /* 0x00000000000789c3 */ /* 0x000f620000008800 */
[----:B------:R-:W-:Y:S01]  /*04f0*/  IMAD.IADD R9, R0, 0x1, -R9 ;  /* 0x0000000100097824 */ /* 0x000fe200078e0a09 */
[----:B------:R-:W-:Y:S01]  /*0500*/  SHF.R.S32.HI R0, RZ, 0x1f, R3 ;  /* 0x0000001fff007819 */ /* 0x000fe20000011403 */
[----:B------:R-:W-:Y:S01]  /*0510*/  @!UP0 UMOV UR6, 0x400 ;  /* 0x0000040000068882 */ /* 0x000fe20000000000 */
[----:B---3--:R-:W-:Y:S01]  /*0520*/  ISETP.EQ.U32.AND P2, PT, R13, 0x1, PT ;  /* 0x000000010d00780c */ /* 0x008fe20003f42070 */
[----:B------:R-:W-:Y:S01]  /*0530*/  IMAD R19, R6, 0x4, R9 ;  /* 0x0000000406137824 */ /* 0x000fe200078e0209 */
[----:B--2---:R-:W-:-:S02]  /*0540*/  I2FP.F32.U32 R12, R4 ;  /* 0x00000004000c7245 */ /* 0x004fc40000201000 */
[----:B------:R-:W2:Y:S01]  /*0550*/  LDC R9, c[0x0][0x148] ;  /* 0x00005200ff097b82 */ /* 0x000ea20000000800 */
[----:B------:R-:W-:Y:S02]  /*0560*/  LEA.HI R0, R0, R3, RZ, 0x2 ;  /* 0x0000000300007211 */ /* 0x000fe400078f10ff */
[----:B------:R-:W-:Y:S01]  /*0570*/  LEA.HI R6, R19, R19, RZ, 0x1 ;  /* 0x0000001313067211 */ /* 0x000fe200078f08ff */
[----:B0-----:R-:W-:Y:S02]  /*0580*/  IMAD.MOV R14, RZ, RZ, -R10 ;  /* 0x000000ffff0e7224 */ /* 0x001fe400078e0a0a */
[----:B------:R-:W-:Y:S01]  /*0590*/  FMUL R12, R12, UR4 ;  /* 0x000000040c0c7c20 */ /* 0x000fe20008400000 */
[----:B------:R-:W-:Y:S01]  /*05a0*/  LOP3.LUT R0, R0, 0xfffffffc, RZ, 0xc0, !PT ;  /* 0xfffffffc00007812 */ /* 0x000fe200078ec0ff */
[----:B------:R-:W-:Y:S01]  /*05b0*/  UMOV UR4, 0x20 ;  /* 0x0000002000047882 */ /* 0x000fe20000000000 */
[----:B------:R-:W-:Y:S01]  /*05c0*/  LOP3.LUT R10, R6, 0xfffffffe, RZ, 0xc0, !PT ;  /* 0xfffffffe060a7812 */ /* 0x000fe200078ec0ff */
[----:B-1----:R-:W-:Y:S01]  /*05d0*/  IMAD R6, R11, R14, UR8 ;  /* 0x000000080b067e24 */ /* 0x002fe2000f8e020e */
[----:B------:R-:W-:-:S04]  /*05e0*/  @!UP0 UIADD3 UR4, -UR4, 0x100000, URZ ;  /* 0x0010000004048890 */ /* 0x000fc8000fffe13f */
[----:B------:R-:W-:Y:S02]  /*05f0*/  @!UP0 USHF.L.U32 UR5, UR4, 0xb, URZ ;  /* 0x0000000b04058899 */ /* 0x000fe4000800063f */
[----:B------:R-:W-:Y:S01]  /*0600*/  @!UP0 USHF.L.U32 UR4, UR4, 0x1, URZ ;  /* 0x0000000104048899 */ /* 0x000fe2000800063f */
[----:B------:R-:W0:Y:S01]  /*0610*/  F2I.U32.TRUNC.NTZ R12, R12 ;  /* 0x0000000c000c7305 */ /* 0x000e22000020f000 */
[----:B------:R-:W-:Y:S02]  /*0620*/  IMAD.IADD R3, R3, 0x1, -R0 ;  /* 0x0000000103037824 */ /* 0x000fe400078e0a00 */
[C---:B------:R-:W-:Y:S02]  /*0630*/  IMAD.IADD R11, R19.reuse, 0x1, -R10 ;  /* 0x00000001130b7824 */ /* 0x040fe400078e0a0a */
[----:B------:R-:W-:Y:S01]  /*0640*/  IMAD.SHL.U32 R10, R19, 0x4, RZ ;  /* 0x00000004130a7824 */ /* 0x000fe200078e00ff */
[----:B-----5:R-:W-:Y:S01]  /*0650*/  @!UP0 ULEA UR6, UR7, UR6, 0x18 ;  /* 0x0000000607068291 */ /* 0x020fe2000f8ec03f */
[----:B------:R-:W-:Y:S01]  /*0660*/  ISETP.NE.AND P1, PT, R3, 0x3, PT ;  /* 0x000000030300780c */ /* 0x000fe20003f25270 */
[----:B------:R-:W-:Y:S01]  /*0670*/  VOTEU.ALL UP0, P0 ;  /* 0x00000000003f7886 */ /* 0x000fe20000000000 */
[----:B------:R-:W-:-:S02]  /*0680*/  ISETP.NE.AND P4, PT, R11, R6, PT ;  /* 0x000000060b00720c */ /* 0x000fc40003f85270 */
[----:B------:R-:W-:Y:S02]  /*0690*/  LOP3.LUT R19, R19, 0xc, R10, 0x78, !PT ;  /* 0x0000000c13137812 */ /* 0x000fe400078e780a */
[----:B------:R-:W-:Y:S01]  /*06a0*/  LOP3.LUT P0, RZ, R8, 0x7, RZ, 0xc0, !PT ;  /* 0x0000000708ff7812 */ /* 0x000fe2000780c0ff */
[C---:B------:R-:W-:Y:S01]  /*06b0*/  VIADD R8, R2.reuse, 0xffffffff ;  /* 0xffffffff02087836 */ /* 0x040fe20000000000 */
[----:B------:R-:W-:Y:S01]  /*06c0*/  ISETP.EQ.OR P1, PT, R3, RZ, !P1 ;  /* 0x000000ff0300720c */ /* 0x000fe20004f22670 */
[----:B0-----:R-:W-:Y:S01]  /*06d0*/  IMAD.MOV R23, RZ, RZ, -R12 ;  /* 0x000000ffff177224 */ /* 0x001fe200078e0a0c */
[----:B------:R-:W-:Y:S01]  /*06e0*/  ISETP.LT.U32.AND P0, PT, R19, 0x4, !P0 ;  /* 0x000000041300780c */ /* 0x000fe20004701070 */
[----:B------:R-:W0:Y:S02]  /*06f0*/  FENCE.VIEW.ASYNC.S ;  /* 0x00000000000073c6 */ /* 0x000e240000000000 */
[----:B0-----:R0:W1:Y:S01]  /*0700*/  @!UP0 SYNCS.EXCH.64 URZ, [UR6+0x60], UR4 ;  /* 0x00006004063f85b2 */ /* 0x0010620008000100 */
[----:B------:R-:W-:Y:S01]  /*0710*/  ISETP.EQ.AND P1, PT, R2, RZ, P1 ;  /* 0x000000ff0200720c */ /* 0x000fe20000f22270 */
[----:B--2---:R-:W-:Y:S01]  /*0720*/  IMAD R11, R9, R23, R4 ;  /* 0x00000017090b7224 */ /* 0x004fe200078e0204 */
[----:B------:R-:W-:-:S02]  /*0730*/  ISETP.GE.U32.AND P6, PT, R8, 0x2, PT ;  /* 0x000000020800780c */ /* 0x000fc40003fc6070 */
[----:B------:R-:W-:Y:S02]  /*0740*/  @P4 LEA.HI R0, R19, R19, RZ, 0x1 ;  /* 0x0000001313004211 */ /* 0x000fe400078f08ff */
[----:B------:R-:W-:Y:S02]  /*0750*/  SEL R18, RZ, 0x1, !P1 ;  /* 0x00000001ff127807 */ /* 0x000fe40004800000 */
[----:B------:R-:W-:Y:S02]  /*0760*/  @P4 SHF.R.S32.HI R0, RZ, 0x1, R0 ;  /* 0x00000001ff004819 */ /* 0x000fe40000011400 */
[----:B------:R-:W-:Y:S02]  /*0770*/  SEL R18, R18, 0x2, P6 ;  /* 0x0000000212127807 */ /* 0x000fe40003000000 */
[----:B------:R-:W-:Y:S02]  /*0780*/  @P4 ISETP.NE.AND P5, PT, R0, R11, PT ;  /* 0x0000000b0000420c */ /* 0x000fe40003fa5270 */
[----:B------:R-:W-:Y:S01]  /*0790*/  SEL R11, RZ, 0x1, !P0 ;  /* 0x00000001ff0b7807 */ /* 0x000fe20004000000 */
[----:B------:R0:W2:Y:S01]  /*07a0*/  @!UP1 SYNCS.EXCH.64 URZ, [UR6+0x68], UR4 ;  /* 0x00006804063f95b2 */ /* 0x0000a20008000100 */
[----:B------:R-:W-:Y:S01]  /*07b0*/  @P4 SEL R22, RZ, 0x1, P5 ;  /* 0x00000001ff164807 */ /* 0x000fe20002800000 */
[----:B------:R-:W-:Y:S01]  /*07c0*/  NOP ;  /* 0x0000000000007918 */ /* 0x000fe20000000000 */
[----:B------:R-:W-:-:S02]  /*07d0*/  LOP3.LUT R0, R63, 0x7f, RZ, 0xc0, !PT ;  /* 0x0000007f3f007812 */ /* 0x000fc400078ec0ff */
[----:B------:R-:W-:Y:S01]  /*07e0*/  LOP3.LUT R22, R22, R11, RZ, 0xc0, !PT ;  /* 0x0000000b16167212 */ /* 0x000fe200078ec0ff */
[----:B01----:R-:W-:Y:S06]  /*07f0*/  @!P2 BRA `(.L_x_3) ;  /* 0x000000000008a947 */ /* 0x003fec0003800000 */
[----:B--2-4-:R-:W-:Y:S01]  /*0800*/  UCGABAR_ARV ;  /* 0x00000000000079c7 */ /* 0x014fe20008000000 */
[----:B------:R-:W-:Y:S05]  /*0810*/  BRA `(.L_x_4) ;  /* 0x0000000000047947 */ /* 0x000fea0003800000 */
.L_x_3:
[----:B--2-4-:R-:W-:Y:S01]  /*0820*/  NOP ;  /* 0x0000000000007918 */ /* 0x014fe20000000000 */
.L_x_4:
[----:B------:R-:W0:Y:S01]  /*0830*/  LDC R2, c[0x0][0x65c] ;  /* 0x00019700ff027b82 */ /* 0x000e220000000800 */
[----:B------:R-:W-:Y:S02]  /*0840*/  IMAD.U32 R10, RZ, RZ, UR8 ;  /* 0x00000008ff0a7e24 */ /* 0x000fe4000f8e00ff */
[----:B------:R-:W-:Y:S01]  /*0850*/  IMAD.MOV.U32 R11, RZ, RZ, RZ ;  /* 0x000000ffff0b7224 */ /* 0x000fe200078e00ff */
[----:B0-----:R-:W-:-:S04]  /*0860*/  ISETP.NE.AND P1, PT, R2, 0x1, PT ;  /* 0x000000010200780c */ /* 0x001fc80003f25270 */
[----:B------:R-:W-:-:S09]  /*0870*/  P2R R5, PR, RZ, 0x2 ;  /* 0x00000002ff057803 */ /* 0x000fd20000000000 */
[----:B------:R-:W0:Y:S01]  /*0880*/  @P1 LDC R17, c[0x0][0x10] ;  /* 0x00000400ff111b82 */ /* 0x000e220000000800 */
[----:B------:R-:W-:Y:S02]  /*0890*/  @P1 IMAD.MOV.U32 R5, RZ, RZ, RZ ;  /* 0x000000ffff051224 */ /* 0x000fe400078e00ff */
[----:B------:R-:W-:-:S05]  /*08a0*/  @P1 IMAD.MOV.U32 R15, RZ, RZ, RZ ;  /* 0x000000ffff0f1224 */ /* 0x000fca00078e00ff */
[----:B------:R-:W1:Y:S01]  /*08b0*/  @!P1 LDC R13, c[0x0][0xc] ;  /* 0x00000300ff0d9b82 */ /* 0x000e620000000800 */
[----:B------:R-:W-:Y:S01]  /*08c0*/  ULDC UR4, c[0x0][0xc] ;  /* 0x0000030000047ab9 */ /* 0x000fe20000000800 */
[----:B------:R-:W-:Y:S01]  /*08d0*/  ULDC UR5, c[0x0][0x10] ;  /* 0x0000040000057ab9 */ /* 0x000fe20000000800 */
[----:B------:R-:W-:Y:S01]  /*08e0*/  ULDC UR6, c[0x0][0x14] ;  /* 0x0000050000067ab9 */ /* 0x000fe20000000800 */
[----:B------:R-:W-:-:S04]  /*08f0*/  UIMAD.WIDE.U32 UR4, UR4, UR5, URZ ;  /* 0x00000005040472a5 */ /* 0x000fc8000f8e003f */
[----:B------:R-:W-:Y:S02]  /*0900*/  UIMAD.WIDE.U32 UR38, UR4, UR6, URZ ;  /* 0x00000006042672a5 */ /* 0x000fe4000f8e003f */
[----:B------:R-:W-:-:S04]  /*0910*/  UIMAD UR41, UR5, UR6, URZ ;  /* 0x00000006052972a4 */ /* 0x000fc8000f8e023f */
[----:B------:R-:W-:Y:S01]  /*0920*/  UIADD3 UR41, UR39, UR41, URZ ;  /* 0x0000002927297290 */ /* 0x000fe2000fffe03f */
[----:B0-----:R-:W-:-:S04]  /*0930*/  @P1 IMAD.WIDE.U32 R16, R17, UR8, R4 ;  /* 0x0000000811101c25 */ /* 0x001fc8000f8e0004 */
[----:B------:R-:W-:Y:S02]  /*0940*/  @P1 IMAD.IADD R17, R17, 0x1, R15 ;  /* 0x0000000111111824 */ /* 0x000fe400078e020f */
[----:B-1----:R-:W-:-:S04]  /*0950*/  @!P1 IMAD.WIDE.U32 R10, R4, R13, R10 ;  /* 0x0000000d040a9225 */ /* 0x002fc800078e000a */
[----:B------:R-:W-:Y:S02]  /*0960*/  @!P1 IMAD.MOV.U32 R16, RZ, RZ, R10 ;  /* 0x000000ffff109224 */ /* 0x000fe400078e000a */
[----:B------:R-:W-:Y:S01]  /*0970*/  @!P1 IMAD.MOV.U32 R17, RZ, RZ, R11 ;  /* 0x000000ffff119224 */ /* 0x000fe200078e000b */
[----:B------:R-:W-:Y:S06]  /*0980*/  @!P2 BRA `(.L_x_5) ;  /* 0x00000000000ca947 */ /* 0x000fec0003800000 */
[----:B------:R-:W-:Y:S01]  /*0990*/  UCGABAR_WAIT ;  /* 0x0000000000007dc7 */ /* 0x000fe20008000000 */
[----:B------:R-:W-:Y:S01]  /*09a0*/  CCTL.IVALL ;  /* 0x00000000ff00798f */ /* 0x000fe20002000000 */
[----:B------:R-:W-:Y:S05]  /*09b0*/  BRA `(.L_x_6) ;  /* 0x0000000000047947 */ /* 0x000fea0003800000 */
.L_x_5:
[----:B------:R-:W-:Y:S06]  /*09c0*/  BAR.SYNC.DEFER_BLOCKING 0x0 ;  /* 0x0000000000007b1d */ /* 0x000fec0000010000 */
.L_x_6:
[----:B------:R-:W-:Y:S05]  /*09d0*/  @!P3 BRA `(.L_x_7) ;  /* 0x0000004000e4b947 */ /* 0x000fea0003800000 */
[----:B------:R-:W-:-:S13]  /*09e0*/  ISETP.GT.U32.AND P0, PT, R8, 0x1, PT ;  /* 0x000000010800780c */ /* 0x000fda0003f04070 */
[----:B------:R-:W-:Y:S05]  /*09f0*/  @P0 EXIT ;  /* 0x000000000000094d */ /* 0x000fea0003800000 */
[----:B------:R-:W-:Y:S01]  /*0a00*/  ULDC.64 UR4, c[0x0][0x650] ;  /* 0x0001940000047ab9 */ /* 0x000fe20000000a00 */
[----:B------:R-:W-:Y:S01]  /*0a10*/  PRMT R3, RZ, 0x7610, R3 ;  /* 0x00007610ff037816 */ /* 0x000fe20000000003 */
[----:B------:R-:W-:Y:S01]  /*0a20*/  IMAD.MOV.U32 R71, RZ, RZ, -0x1 ;  /* 0xffffffffff477424 */ /* 0x000fe200078e00ff */
[----:B------:R-:W-:Y:S01]  /*0a30*/  ISETP.GE.U32.AND P0, PT, R16, UR4, PT ;  /* 0x0000000410007c0c */ /* 0x000fe2000bf06070 */
[----:B------:R-:W-:Y:S02]  /*0a40*/  IMAD.MOV.U32 R70, RZ, RZ, -0x1 ;  /* 0xffffffffff467424 */ /* 0x000fe400078e00ff */
[----:B------:R-:W-:Y:S01]  /*0a50*/  IMAD.MOV.U32 R69, RZ, RZ, -0x1 ;  /* 0xffffffffff457424 */ /* 0x000fe200078e00ff */
[----:B------:R-:W-:-:S13]  /*0a60*/  ISETP.GE.U32.AND.EX P0, PT, R17, UR5, PT, P0 ;  /* 0x0000000511007c0c */ /* 0x000fda000bf06100 */
[----:B------:R-:W-:Y:S05]  /*0a70*/  @P0 BRA `(.L_x_8) ;  /* 0x0000000400280947 */ /* 0x000fea0003800000 */
[----:B------:R-:W0:Y:S01]  /*0a80*/  LDC.64 R24, c[0x0][0x628] ;  /* 0x00018a00ff187b82 */ /* 0x000e220000000a00 */
[----:B------:R-:W-:Y:S02]  /*0a90*/  IMAD.MOV.U32 R10, RZ, RZ, R16 ;  /* 0x000000ffff0a7224 */ /* 0x000fe400078e0010 */
[----:B------:R-:W-:-:S05]  /*0aa0*/  IMAD.MOV.U32 R11, RZ, RZ, R17 ;  /* 0x000000ffff0b7224 */ /* 0x000fca00078e0011 */
[----:B------:R-:W1:Y:S08]  /*0ab0*/  LDC R8, c[0x0][0x630] ;  /* 0x00018c00ff087b82 */ /* 0x000e700000000800 */
[----:B------:R-:W2:Y:S01]  /*0ac0*/  LDC.64 R26, c[0x0][0x620] ;  /* 0x00018800ff1a7b82 */ /* 0x000ea20000000a00 */
[----:B0-----:R-:W-:-:S04]  /*0ad0*/  ISETP.NE.U32.AND P0, PT, R24, RZ, PT ;  /* 0x000000ff1800720c */ /* 0x001fc80003f05070 */
[----:B------:R-:W-:-:S13]  /*0ae0*/  ISETP.NE.AND.EX P0, PT, R25, RZ, PT, P0 ;  /* 0x000000ff1900720c */ /* 0x000fda0003f05300 */
[----:B-12---:R-:W-:Y:S05]  /*0af0*/  @!P0 BRA `(.L_x_9) ;  /* 0x0000000000288947 */ /* 0x006fea0003800000 */
[----:B------:R-:W0:Y:S02]  /*0b00*/  LDC R3, c[0x0][0x634] ;  /* 0x00018d00ff037b82 */ /* 0x000e240000000800 */
[----:B0-----:R-:W-:-:S05]  /*0b10*/  IADD3 R3, P0, R16, R3, RZ ;  /* 0x0000000310037210 */ /* 0x001fca0007f1e0ff */
[----:B------:R-:W-:-:S04]  /*0b20*/  IMAD.X R21, RZ, RZ, R17, P0 ;  /* 0x000000ffff157224 */ /* 0x000fc800000e0611 */
[----:B------:R-:W-:-:S04]  /*0b30*/  IMAD.WIDE.U32 R10, R21, R24, RZ ;  /* 0x00000018150a7225 */ /* 0x000fc800078e00ff */
[----:B------:R-:W-:-:S04]  /*0b40*/  IMAD.WIDE.U32 R12, P0, R3, R25, R10 ;  /* 0x00000019030c7225 */ /* 0x000fc8000780000a */
[----:B------:R-:W-:-:S04]  /*0b50*/  IMAD.WIDE.U32 R10, R3, R24, RZ ;  /* 0x00000018030a7225 */ /* 0x000fc800078e00ff */
[----:B------:R-:W-:Y:S01]  /*0b60*/  IMAD.X R15, RZ, RZ, RZ, P0 ;  /* 0x000000ffff0f7224 */ /* 0x000fe200000e06ff */
[----:B------:R-:W-:Y:S01]  /*0b70*/  IADD3 RZ, P0, R11, R12, RZ ;  /* 0x0000000c0bff7210 */ /* 0x000fe20007f1e0ff */
[----:B------:R-:W-:-:S04]  /*0b80*/  IMAD.MOV.U32 R14, RZ, RZ, R13 ;  /* 0x000000ffff0e7224 */ /* 0x000fc800078e000d */
[----:B------:R-:W-:-:S08]  /*0b90*/  IMAD.WIDE.U32.X R10, R21, R25, R14, P0 ;  /* 0x00000019150a7225 */ /* 0x000fd000000e040e */
.L_x_9:
[----:B------:R-:W0:Y:S01]  /*0ba0*/  LDC.64 R30, c[0x0][0x640] ;  /* 0x00019000ff1e7b82 */ /* 0x000e220000000a00 */
[-CC-:B------:R-:W-:Y:S01]  /*0bb0*/  SHF.R.U64 R69, R10, R8.reuse, R11.reuse ;  /* 0x000000080a457219 */ /* 0x180fe2000000120b */
[----:B------:R-:W-:Y:S01]  /*0bc0*/  IMAD R29, R9, R23, R4 ;  /* 0x00000017091d7224 */ /* 0x000fe200078e0204 */
[----:B------:R-:W-:Y:S01]  /*0bd0*/  SHF.R.U32.HI R3, RZ, R8, R11 ;  /* 0x00000008ff037219 */ /* 0x000fe2000001160b */
[----:B------:R-:W-:Y:S01]  /*0be0*/  IMAD.MOV.U32 R23, RZ, RZ, 0x1 ;  /* 0x00000001ff177424 */ /* 0x000fe200078e00ff */
[----:B------:R-:W-:-:S03]  /*0bf0*/  IADD3 R5, P0, RZ, -R69, RZ ;  /* 0x80000045ff057210 */ /* 0x000fc60007f1e0ff */
[----:B------:R-:W1:Y:S02]  /*0c00*/  LDC R12, c[0x0][0x618] ;  /* 0x00018600ff0c7b82 */ /* 0x000e640000000800 */
[----:B------:R-:W-:Y:S02]  /*0c10*/  IMAD.X R3, RZ, RZ, ~R3, P0 ;  /* 0x000000ffff037224 */ /* 0x000fe400000e0e03 */
[----:B------:R-:W-:-:S04]  /*0c20*/  IMAD.WIDE.U32 R10, R5, R26, R16 ;  /* 0x0000001a050a7225 */ /* 0x000fc800078e0010 */
[----:B------:R-:W2:Y:S01]  /*0c30*/  LDC R20, c[0x0][0x608] ;  /* 0x00018200ff147b82 */ /* 0x000ea20000000800 */
[----:B------:R-:W-:Y:S02]  /*0c40*/  IMAD R8, R3, R26, RZ ;  /* 0x0000001a03087224 */ /* 0x000fe400078e02ff */
[----:B------:R-:W-:Y:S02]  /*0c50*/  IMAD.MOV.U32 R3, RZ, RZ, -0x1 ;  /* 0xffffffffff037424 */ /* 0x000fe400078e00ff */
[----:B------:R-:W-:-:S03]  /*0c60*/  IMAD R5, R5, R27, R8 ;  /* 0x0000001b05057224 */ /* 0x000fc600078e0208 */
[----:B------:R-:W3:Y:S01]  /*0c70*/  LDC R28, c[0x0][0x658] ;  /* 0x00019600ff1c7b82 */ /* 0x000ee20000000800 */
[----:B------:R-:W-:Y:S01]  /*0c80*/  IMAD.IADD R5, R11, 0x1, R5 ;  /* 0x000000010b057824 */ /* 0x000fe200078e0205 */
[----:B0-----:R-:W-:-:S04]  /*0c90*/  ISETP.NE.U32.AND P0, PT, R30, RZ, PT ;  /* 0x000000ff1e00720c */ /* 0x001fc80003f05070 */
[----:B------:R-:W-:Y:S02]  /*0ca0*/  ISETP.NE.AND.EX P0, PT, R31, RZ, PT, P0 ;  /* 0x000000ff1f00720c */ /* 0x000fe40003f05300 */
[----:B------:R-:W0:Y:S01]  /*0cb0*/  LDC R24, c[0x0][0x600] ;  /* 0x00018000ff187b82 */ /* 0x000e220000000800 */
[-CC-:B-1----:R-:W-:Y:S02]  /*0cc0*/  SHF.R.U64 R14, R10, R12.reuse, R5.reuse ;  /* 0x0000000c0a0e7219 */ /* 0x182fe40000001205 */
[----:B------:R-:W-:-:S05]  /*0cd0*/  SHF.R.U32.HI R5, RZ, R12, R5 ;  /* 0x0000000cff057219 */ /* 0x000fca0000011605 */
[----:B------:R-:W1:Y:S01]  /*0ce0*/  LDC R15, c[0x0][0x648] ;  /* 0x00019200ff0f7b82 */ /* 0x000e620000000800 */
[-CC-:B--2---:R-:W-:Y:S02]  /*0cf0*/  SHF.R.U64 R27, R14, R20.reuse, R5.reuse ;  /* 0x000000140e1b7219 */ /* 0x184fe40000001205 */
[----:B------:R-:W-:-:S05]  /*0d00*/  SHF.R.U32.HI R5, RZ, R20, R5 ;  /* 0x00000014ff057219 */ /* 0x000fca0000011605 */
[----:B------:R-:W2:Y:S01]  /*0d10*/  LDC R21, c[0x0][0x638] ;  /* 0x00018e00ff157b82 */ /* 0x000ea20000000800 */
[-CC-:B---3--:R-:W-:Y:S02]  /*0d20*/  SHF.R.U64 R20, R27, R28.reuse, R5.reuse ;  /* 0x0000001c1b147219 */ /* 0x188fe40000001205 */
[-C--:B------:R-:W-:Y:S02]  /*0d30*/  SHF.L.U32 R3, R3, R28.reuse, RZ ;  /* 0x0000001c03037219 */ /* 0x080fe400000006ff */
[----:B------:R-:W-:Y:S01]  /*0d40*/  SHF.R.U32.HI R5, RZ, R28, R5 ;  /* 0x0000001cff057219 */ /* 0x000fe20000011605 */
[----:B------:R-:W-:Y:S01]  /*0d50*/  IMAD.MOV.U32 R4, RZ, RZ, R20 ;  /* 0x000000ffff047224 */ /* 0x000fe200078e0014 */
[----:B------:R-:W-:Y:S01]  /*0d60*/  LOP3.LUT R12, RZ, R3, RZ, 0x33, !PT ;  /* 0x00000003ff0c7212 */ /* 0x000fe200078e33ff */
[----:B------:R-:W3:Y:S01]  /*0d70*/  LDC R25, c[0x0][0x610] ;  /* 0x00018400ff197b82 */ /* 0x000ee20000000800 */
[----:B------:R-:W-:Y:S05]  /*0d80*/  @!P0 BRA `(.L_x_10) ;  /* 0x0000000000288947 */ /* 0x000fea0003800000 */
[----:B------:R-:W4:Y:S02]  /*0d90*/  LDC R3, c[0x0][0x64c] ;  /* 0x00019300ff037b82 */ /* 0x000f240000000800 */
[----:B----4-:R-:W-:-:S05]  /*0da0*/  IADD3 R3, P0, R20, R3, RZ ;  /* 0x0000000314037210 */ /* 0x010fca0007f1e0ff */
        /* <DEDUP_REMOVED lines=8> */
.L_x_10:
[----:B-1----:R-:W-:Y:S01]  /*0e30*/  SHF.R.U64 R4, R4, R15, R5 ;  /* 0x0000000f04047219 */ /* 0x002fe20000001205 */
[----:B0-----:R-:W-:Y:S01]  /*0e40*/  VIADD R5, R24, 0xffffffff ;  /* 0xffffffff18057836 */ /* 0x001fe20000000000 */
[----:B------:R-:W-:Y:S02]  /*0e50*/  SHF.L.U32 R3, R23, R28, RZ ;  /* 0x0000001c17037219 */ /* 0x000fe400000006ff */
[----:B------:R-:W-:Y:S01]  /*0e60*/  LOP3.LUT R12, R27, R12, RZ, 0xc0, !PT ;  /* 0x0000000c1b0c7212 */ /* 0x000fe200078ec0ff */
[----:B------:R-:W-:Y:S01]  /*0e70*/  IMAD.MOV R8, RZ, RZ, -R4 ;  /* 0x000000ffff087224 */ /* 0x000fe200078e0a04 */
[----:B------:R-:W-:Y:S02]  /*0e80*/  SEL R6, R6, R29, !P1 ;  /* 0x0000001d06067207 */ /* 0x000fe40004800000 */
[----:B------:R-:W-:Y:S01]  /*0e90*/  LOP3.LUT R5, R14, R5, RZ, 0xc0, !PT ;  /* 0x000000050e057212 */ /* 0x000fe200078ec0ff */
[----:B------:R-:W-:Y:S02]  /*0ea0*/  IMAD R9, R3, R4, R12 ;  /* 0x0000000403097224 */ /* 0x000fe400078e020c */
[----:B--2---:R-:W-:-:S02]  /*0eb0*/  IMAD R3, R8, R21, R20 ;  /* 0x0000001508037224 */ /* 0x004fc400078e0214 */
[----:B---3--:R-:W-:Y:S02]  /*0ec0*/  IMAD R6, R9, R25, R6 ;  /* 0x0000001909067224 */ /* 0x008fe400078e0206 */
[----:B------:R-:W-:Y:S02]  /*0ed0*/  IMAD R71, R3, R24, R5 ;  /* 0x0000001803477224 */ /* 0x000fe400078e0205 */
[----:B------:R-:W-:-:S03]  /*0ee0*/  IMAD.MOV.U32 R4, RZ, RZ, 0x1 ;  /* 0x00000001ff047424 */ /* 0x000fc600078e00ff */
[----:B------:R-:W-:Y:S02]  /*0ef0*/  SEL R70, R71, R6, !P1 ;  /* 0x0000000647467207 */ /* 0x000fe40004800000 */
[----:B------:R-:W-:Y:S02]  /*0f00*/  PRMT R3, R4, 0x7610, R3 ;  /* 0x0000761004037816 */ /* 0x000fe40000000003 */
[----:B------:R-:W-:-:S07]  /*0f10*/  SEL R71, R6, R71, !P1 ;  /* 0x0000004706477207 */ /* 0x000fce0004800000 */
.L_x_8:
[----:B------:R-:W-:-:S08]  /*0f20*/  NOP ;  /* 0x0000000000007918 */ /* 0x000fd00000000000 */
[----:B------:R-:W0:Y:S02]  /*0f30*/  USETMAXREG.TRY_ALLOC.CTAPOOL UP0, 0xe8 ;  /* 0x000000e8000079c8 */ /* 0x000e240008000600 */
[----:B0-----:R-:W-:-:S13]  /*0f40*/  PLOP3.LUT P0, PT, PT, PT, UP0, 0x80, 0x0 ;  /* 0x000000000000781c */ /* 0x001fda0003f0f008 */
[----:B------:R-:W-:Y:S05]  /*0f50*/  @!P0 BRA `(.L_x_8) ;  /* 0xfffffffc00f08947 */ /* 0x000fea000383ffff */
[----:B------:R-:W-:Y:S01]  /*0f60*/  ULDC.64 UR4, c[0x0][0x598] ;  /* 0x0001660000047ab9 */ /* 0x000fe20000000a00 */
[----:B------:R-:W-:Y:S01]  /*0f70*/  ULDC.64 UR36, c[0x0][0x208] ;  /* 0x0000820000247ab9 */ /* 0x000fe20000000a00 */
[----:B------:R-:W-:-:S04]  /*0f80*/  ISETP.NE.U32.AND P0, PT, RZ, UR4, PT ;  /* 0x00000004ff007c0c */ /* 0x000fc8000bf05070 */
[----:B------:R-:W-:-:S13]  /*0f90*/  ISETP.NE.AND.EX P0, PT, RZ, UR5, PT, P0 ;  /* 0x00000005ff007c0c */ /* 0x000fda000bf05300 */
[----:B------:R-:W-:Y:S05]  /*0fa0*/  @!P0 BRA `(.L_x_11) ;  /* 0x00000000001c8947 */ /* 0x000fea0003800000 */
[----:B------:R-:W0:Y:S02]  /*0fb0*/  LDC.64 R4, c[0x0][0x598] ;  /* 0x00016600ff047b82 */ /* 0x000e240000000a00 */
[----:B0-----:R-:W2:Y:S02]  /*0fc0*/  LDG.E.64 R4, desc[UR36][R4.64] ;  /* 0x0000002404047981 */ /* 0x001ea4000c1e1b00 */
[----:B--2---:R-:W-:-:S04]  /*0fd0*/  ISETP.NE.U32.AND P0, PT, R4, RZ, PT ;  /* 0x000000ff0400720c */ /* 0x004fc80003f05070 */
[----:B------:R-:W-:-:S13]  /*0fe0*/  ISETP.NE.AND.EX P0, PT, R5, RZ, PT, P0 ;  /* 0x000000ff0500720c */ /* 0x000fda0003f05300 */
[----:B------:R-:W-:Y:S05]  /*0ff0*/  @!P0 BRA `(.L_x_11) ;  /* 0x0000000000088947 */ /* 0x000fea0003800000 */
[----:B------:R0:W5:Y:S01]  /*1000*/  LD.E R23, desc[UR36][R4.64] ;  /* 0x0000002404177980 */ /* 0x000162000c101900 */
[----:B------:R-:W-:Y:S05]  /*1010*/  BRA `(.L_x_12) ;  /* 0x0000000000247947 */ /* 0x000fea0003800000 */
.L_x_11:
[----:B------:R-:W-:Y:S02]  /*1020*/  ULDC.64 UR4, c[0x0][0x588] ;  /* 0x0001620000047ab9 */ /* 0x000fe40000000a00 */
[----:B------:R-:W-:-:S04]  /*1030*/  ISETP.NE.U32.AND P0, PT, RZ, UR4, PT ;  /* 0x00000004ff007c0c */ /* 0x000fc8000bf05070 */
[----:B------:R-:W-:-:S13]  /*1040*/  ISETP.NE.AND.EX P0, PT, RZ, UR5, PT, P0 ;  /* 0x00000005ff007c0c */ /* 0x000fda000bf05300 */
[----:B------:R-:W-:Y:S05]  /*1050*/  @!P0 BRA `(.L_x_13) ;  /* 0x00000000000c8947 */ /* 0x000fea0003800000 */
[----:B------:R-:W0:Y:S02]  /*1060*/  LDC.64 R4, c[0x0][0x588] ;  /* 0x00016200ff047b82 */ /* 0x000e240000000a00 */
[----:B0-----:R1:W5:Y:S01]  /*1070*/  LDG.E R23, desc[UR36][R4.64] ;  /* 0x0000002404177981 */ /* 0x001362000c1e1900 */
[----:B------:R-:W-:Y:S05]  /*1080*/  BRA `(.L_x_12) ;  /* 0x0000000000087947 */ /* 0x000fea0003800000 */
.L_x_13:
[----:B------:R-:W-:Y:S02]  /*1090*/  ULDC UR4, c[0x0][0x580] ;  /* 0x0001600000047ab9 */ /* 0x000fe40000000800 */
[----:B------:R-:W-:-:S07]  /*10a0*/  IMAD.U32 R23, RZ, RZ, UR4 ;  /* 0x00000004ff177e24 */ /* 0x000fce000f8e00ff */
.L_x_12:
[----:B------:R-:W-:Y:S02]  /*10b0*/  ULDC.64 UR4, c[0x0][0x5a0] ;  /* 0x0001680000047ab9 */ /* 0x000fe40000000a00 */
[----:B------:R-:W-:-:S04]  /*10c0*/  ISETP.NE.U32.AND P0, PT, RZ, UR4, PT ;  /* 0x00000004ff007c0c */ /* 0x000fc8000bf05070 */
[----:B------:R-:W-:-:S13]  /*10d0*/  ISETP.NE.AND.EX P0, PT, RZ, UR5, PT, P0 ;  /* 0x00000005ff007c0c */ /* 0x000fda000bf05300 */
[----:B------:R-:W-:Y:S05]  /*10e0*/  @!P0 BRA `(.L_x_14) ;  /* 0x00000000001c8947 */ /* 0x000fea0003800000 */
[----:B01----:R-:W0:Y:S02]  /*10f0*/  LDC.64 R4, c[0x0][0x5a0] ;  /* 0x00016800ff047b82 */ /* 0x003e240000000a00 */
[----:B0-----:R-:W2:Y:S02]  /*1100*/  LDG.E.64 R4, desc[UR36][R4.64] ;  /* 0x0000002404047981 */ /* 0x001ea4000c1e1b00 */
[----:B--2---:R-:W-:-:S04]  /*1110*/  ISETP.NE.U32.AND P0, PT, R4, RZ, PT ;  /* 0x000000ff0400720c */ /* 0x004fc80003f05070 */
[----:B------:R-:W-:-:S13]  /*1120*/  ISETP.NE.AND.EX P0, PT, R5, RZ, PT, P0 ;  /* 0x000000ff0500720c */ /* 0x000fda0003f05300 */
[----:B------:R-:W-:Y:S05]  /*1130*/  @!P0 BRA `(.L_x_14) ;  /* 0x0000000000088947 */ /* 0x000fea0003800000 */
[----:B------:R0:W5:Y:S01]  /*1140*/  LD.E R58, desc[UR36][R4.64] ;  /* 0x00000024043a7980 */ /* 0x000162000c101900 */
[----:B------:R-:W-:Y:S05]  /*1150*/  BRA `(.L_x_15) ;  /* 0x0000000000247947 */ /* 0x000fea0003800000 */
.L_x_14:
[----:B------:R-:W-:Y:S02]  /*1160*/  ULDC.64 UR4, c[0x0][0x590] ;  /* 0x0001640000047ab9 */ /* 0x000fe40000000a00 */
[----:B------:R-:W-:-:S04]  /*1170*/  ISETP.NE.U32.AND P0, PT, RZ, UR4, PT ;  /* 0x00000004ff007c0c */ /* 0x000fc8000bf05070 */
[----:B------:R-:W-:-:S13]  /*1180*/  ISETP.NE.AND.EX P0, PT, RZ, UR5, PT, P0 ;  /* 0x00000005ff007c0c */ /* 0x000fda000bf05300 */
[----:B------:R-:W-:Y:S05]  /*1190*/  @!P0 BRA `(.L_x_16) ;  /* 0x00000000000c8947 */ /* 0x000fea0003800000 */
[----:B------:R-:W2:Y:S02]  /*11a0*/  LDC.64 R58, c[0x0][0x590] ;  /* 0x00016400ff3a7b82 */ /* 0x000ea40000000a00 */
[----:B--2---:R2:W5:Y:S01]  /*11b0*/  LDG.E R58, desc[UR36][R58.64] ;  /* 0x000000243a3a7981 */ /* 0x004562000c1e1900 */
[----:B------:R-:W-:Y:S05]  /*11c0*/  BRA `(.L_x_15) ;  /* 0x0000000000087947 */ /* 0x000fea0003800000 */
.L_x_16:
[----:B------:R-:W-:Y:S02]  /*11d0*/  ULDC UR4, c[0x0][0x584] ;  /* 0x0001610000047ab9 */ /* 0x000fe40000000800 */
[----:B------:R-:W-:-:S07]  /*11e0*/  IMAD.U32 R58, RZ, RZ, UR4 ;  /* 0x00000004ff3a7e24 */ /* 0x000fce000f8e00ff */
.L_x_15:
[----:B------:R-:W-:-:S13]  /*11f0*/  LOP3.LUT P0, RZ, R3, 0xff, RZ, 0xc0, !PT ;  /* 0x000000ff03ff7812 */ /* 0x000fda000780c0ff */
[----:B------:R-:W-:Y:S05]  /*1200*/  @!P0 EXIT ;  /* 0x000000000000894d */ /* 0x000fea0003800000 */
[----:B------:R-:W3:Y:S01]  /*1210*/  LDC R61, c[0x0][0x658] ;  /* 0x00019600ff3d7b82 */ /* 0x000ee20000000800 */
[----:B------:R-:W-:Y:S01]  /*1220*/  LOP3.LUT R7, R7, 0x1, RZ, 0xc0, !PT ;  /* 0x0000000107077812 */ /* 0x000fe200078ec0ff */
[----:B------:R-:W-:Y:S01]  /*1230*/  ULDC.64 UR6, c[0x0][0x288] ;  /* 0x0000a20000067ab9 */ /* 0x000fe20000000a00 */
[----:B------:R-:W-:Y:S01]  /*1240*/  SHF.R.U32.HI R3, RZ, 0x2, R63 ;  /* 0x00000002ff037819 */ /* 0x000fe2000001163f */
[----:B------:R-:W-:Y:S01]  /*1250*/  UIADD3 UR4, UR7, 0x3f, URZ ;  /* 0x0000003f07047890 */ /* 0x000fe2000fffe03f */
[----:B------:R-:W-:Y:S01]  /*1260*/  SHF.R.U32.HI R0, RZ, 0x1, R0 ;  /* 0x00000001ff007819 */ /* 0x000fe20000011600 */
[----:B------:R-:W-:Y:S01]  /*1270*/  IMAD.SHL.U32 R56, R7, 0x40, RZ ;  /* 0x0000004007387824 */ /* 0x000fe200078e00ff */
[----:B------:R-:W-:Y:S01]  /*1280*/  LOP3.LUT R3, R3, 0x7, RZ, 0xc0, !PT ;  /* 0x0000000703037812 */ /* 0x000fe200078ec0ff */
[----:B------:R-:W4:Y:S01]  /*1290*/  LDC.64 R8, c[0x0][0x5c8] ;  /* 0x00017200ff087b82 */ /* 0x000f220000000a00 */
[----:B------:R-:W-:Y:S01]  /*12a0*/  USHF.R.S32.HI UR5, URZ, 0x1f, UR4 ;  /* 0x0000001f3f057899 */ /* 0x000fe20008011404 */
[----:B------:R-:W-:Y:S01]  /*12b0*/  LOP3.LUT R0, R0, 0x30, RZ, 0xc0, !PT ;  /* 0x0000003000007812 */ /* 0x000fe200078ec0ff */
[----:B------:R-:W-:Y:S01]  /*12c0*/  IMAD.MOV.U32 R6, RZ, RZ, 0x1 ;  /* 0x00000001ff067424 */ /* 0x000fe200078e00ff */
[--C-:B------:R-:W-:Y:S01]  /*12d0*/  LOP3.LUT R56, R56, 0x40, R3.reuse, 0xe2, !PT ;  /* 0x0000004038387812 */ /* 0x100fe200078ee203 */
[----:B------:R-:W-:Y:S01]  /*12e0*/  ULEA.HI UR5, UR5, UR4, URZ, 0x6 ;  /* 0x0000000405057291 */ /* 0x000fe2000f8f303f */
[-C--:B01----:R-:W-:Y:S01]  /*12f0*/  IADD3 R4, RZ, -R0.reuse, -R3 ;  /* 0x80000000ff047210 */ /* 0x083fe20007ffe803 */
[----:B------:R-:W-:Y:S01]  /*1300*/  IMAD.U32 R5, RZ, RZ, UR6 ;  /* 0x00000006ff057e24 */ /* 0x000fe2000f8e00ff */
[----:B------:R-:W0:Y:S01]  /*1310*/  LDC R65, c[0x0][0x600] ;  /* 0x00018000ff417b82 */ /* 0x000e220000000800 */
[----:B------:R-:W-:Y:S01]  /*1320*/  LOP3.LUT R56, R56, R0, RZ, 0xfc, !PT ;  /* 0x0000000038387212 */ /* 0x000fe200078efcff */
[----:B------:R-:W-:Y:S01]  /*1330*/  IMAD.MOV.U32 R0, RZ, RZ, -0x1 ;  /* 0xffffffffff007424 */ /* 0x000fe200078e00ff */
[----:B------:R-:W-:Y:S01]  /*1340*/  USHF.R.S32.HI UR43, URZ, 0x6, UR5 ;  /* 0x000000063f2b7899 */ /* 0x000fe20008011405 */
[----:B------:R-:W-:Y:S01]  /*1350*/  LOP3.LUT R62, R63, 0x3, RZ, 0xc0, !PT ;  /* 0x000000033f3e7812 */ /* 0x000fe200078ec0ff */
[----:B------:R-:W-:Y:S01]  /*1360*/  IMAD R4, R7, -0x40, R4 ;  /* 0xffffffc007047824 */ /* 0x000fe200078e0204 */
[C---:B------:R-:W-:Y:S01]  /*1370*/  LOP3.LUT R64, R63.reuse, 0x80, RZ, 0xc0, !PT ;  /* 0x000000803f407812 */ /* 0x040fe200078ec0ff */
[----:B------:R-:W-:Y:S01]  /*1380*/  UISETP.LT.AND UP0, UPT, UR43, 0x1, UPT ;  /* 0x000000012b00788c */ /* 0x000fe2000bf01270 */
[-C--:B---3--:R-:W-:Y:S01]  /*1390*/  SHF.L.U32 R0, R0, R61.reuse, RZ ;  /* 0x0000003d00007219 */ /* 0x088fe200000006ff */
[----:B------:R-:W-:Y:S01]  /*13a0*/  ULDC UR4, c[0x0][0x284] ;  /* 0x0000a10000047ab9 */ /* 0x000fe20000000800 */
[----:B------:R-:W-:Y:S01]  /*13b0*/  IMAD R62, R62, -0x2, R5 ;  /* 0xfffffffe3e3e7824 */ /* 0x000fe200078e0205 */
[----:B------:R-:W-:Y:S01]  /*13c0*/  USEL UR44, UR43, 0x1, UP0 ;  /* 0x000000012b2c7887 */ /* 0x000fe20008000000 */
[----:B------:R-:W-:Y:S01]  /*13d0*/  SHF.L.U32 R61, R6, R61, RZ ;  /* 0x0000003d063d7219 */ /* 0x000fe200000006ff */
[----:B------:R-:W-:Y:S01]  /*13e0*/  IMAD.SHL.U32 R63, R63, 0x2, RZ ;  /* 0x000000023f3f7824 */ /* 0x000fe200078e00ff */
[----:B------:R-:W-:Y:S01]  /*13f0*/  LOP3.LUT R68, R18, 0x1, RZ, 0xfc, !PT ;  /* 0x0000000112447812 */ /* 0x000fe200078efcff */
[----:B------:R-:W-:Y:S01]  /*1400*/  VIADD R67, R4, UR4 ;  /* 0x0000000404437c36 */ /* 0x000fe20008000000 */
[C---:B----4-:R-:W-:Y:S01]  /*1410*/  SHF.L.U64.HI R60, R8.reuse, 0x3, R9 ;  /* 0x00000003083c7819 */ /* 0x050fe20000010209 */
[----:B--2---:R-:W-:Y:S01]  /*1420*/  IMAD.SHL.U32 R59, R8, 0x8, RZ ;  /* 0x00000008083b7824 */ /* 0x004fe200078e00ff */
[----:B------:R-:W-:Y:S01]  /*1430*/  SHF.R.U32.HI R64, RZ, 0x7, R64 ;  /* 0x00000007ff407819 */ /* 0x000fe20000011640 */
[----:B------:R-:W-:Y:S01]  /*1440*/  IMAD.MOV.U32 R57, RZ, RZ, RZ ;  /* 0x000000ffff397224 */ /* 0x000fe200078e00ff */
[----:B------:R-:W-:Y:S01]  /*1450*/  LOP3.LUT R66, RZ, R0, RZ, 0x33, !PT ;  /* 0x00000000ff427212 */ /* 0x000fe200078e33ff */
[----:B------:R-:W-:Y:S01]  /*1460*/  UIADD3 UR44, UR43, -UR44, URZ ;  /* 0x8000002c2b2c7290 */ /* 0x000fe2000fffe03f */
[----:B------:R-:W-:Y:S01]  /*1470*/  UMOV UR40, URZ ;  /* 0x0000003f00287c82 */ /* 0x000fe20008000000 */
[----:B0-----:R-:W-:Y:S01]  /*1480*/  VIADD R65, R65, 0xffffffff ;  /* 0xffffffff41417836 */ /* 0x001fe20000000000 */
[----:B------:R-:W-:-:S09]  /*1490*/  UMOV UR42, URZ ;  /* 0x0000003f002a7c82 */ /* 0x000fd20008000000 */
.L_x_98:
[----:B0-----:R-:W0:Y:S01]  /*14a0*/  SHFL.IDX PT, R0, R64, RZ, 0x1f ;  /* 0x00001fff40007589 */ /* 0x001e2200000e0000 */
[----:B-1----:R-:W1:Y:S01]  /*14b0*/  S2UR UR7, SR_CgaCtaId ;  /* 0x00000000000779c3 */ /* 0x002e620000008800 */
[----:B------:R-:W-:Y:S01]  /*14c0*/  UMOV UR6, 0x400 ;  /* 0x0000040000067882 */ /* 0x000fe20000000000 */
[----:B0-----:R-:W-:Y:S01]  /*14d0*/  R2UR UR4, R0 ;  /* 0x00000000000472ca */ /* 0x001fe200000e0000 */
[----:B-1----:R-:W-:-:S12]  /*14e0*/  ULEA UR6, UR7, UR6, 0x18 ;  /* 0x0000000607067291 */ /* 0x002fd8000f8ec03f */
[----:B------:R-:W-:-:S04]  /*14f0*/  ULEA.HI UR5, UR4, UR4, URZ, 0x1 ;  /* 0x0000000404057291 */ /* 0x000fc8000f8f083f */
[----:B------:R-:W-:-:S04]  /*1500*/  ULOP3.LUT UR5, UR5, 0x7fffe, URZ, 0xc0, !UPT ;  /* 0x0007fffe05057892 */ /* 0x000fc8000f8ec03f */
[----:B------:R-:W-:-:S03]  /*1510*/  UIADD3 UR5, UR4, -UR5, URZ ;  /* 0x8000000504057290 */ /* 0x000fc6000fffe03f */
[----:B------:R-:W-:Y:S01]  /*1520*/  ULDC UR4, c[0x0][0x28c] ;  /* 0x0000a30000047ab9 */ /* 0x000fe20000000800 */
[----:B------:R-:W-:Y:S01]  /*1530*/  ULEA UR5, UR5, UR6, 0xd ;  /* 0x0000000605057291 */ /* 0x000fe2000f8e683f */
[----:B------:R-:W-:-:S03]  /*1540*/  ISETP.LT.AND P0, PT, RZ, UR4, PT ;  /* 0x00000004ff007c0c */ /* 0x000fc6000bf01270 */
[----:B------:R-:W-:-:S04]  /*1550*/  UIADD3 UR5, UR5, 0x100, URZ ;  /* 0x0000010005057890 */ /* 0x000fc8000fffe03f */
[----:B------:R-:W-:-:S04]  /*1560*/  USHF.R.U32.HI UR5, URZ, 0x4, UR5 ;  /* 0x000000043f057899 */ /* 0x000fc80008011605 */
[----:B------:R-:W-:-:S04]  /*1570*/  ULOP3.LUT UR5, UR5, 0x3fff, URZ, 0xc0, !UPT ;  /* 0x00003fff05057892 */ /* 0x000fc8000f8ec03f */
[----:B------:R-:W-:Y:S01]  /*1580*/  ULOP3.LUT UR45, UR5, 0x10000, URZ, 0xfc, !UPT ;  /* 0x00010000052d7892 */ /* 0x000fe2000f8efc3f */
[----:B---345:R-:W-:Y:S11]  /*1590*/  @P0 BRA `(.L_x_17) ;  /* 0x0000000000400947 */ /* 0x038ff60003800000 */
[----:B------:R-:W-:Y:S01]  /*15a0*/  MOV R0, 0x0 ;  /* 0x0000000000007802 */ /* 0x000fe20000000f00 */
[----:B------:R-:W-:Y:S01]  /*15b0*/  ULDC.64 UR4, c[0x4][0x68] ;  /* 0x01001a0000047ab9 */ /* 0x000fe20000000a00 */
[----:B------:R-:W-:Y:S01]  /*15c0*/  ULDC.64 UR6, c[0x4][0x8] ;  /* 0x0100020000067ab9 */ /* 0x000fe20000000a00 */
[----:B------:R-:W-:Y:S01]  /*15d0*/  IMAD.U32 R4, RZ, RZ, UR4 ;  /* 0x00000004ff047e24 */ /* 0x000fe2000f8e00ff */
[----:B------:R0:W1:Y:S01]  /*15e0*/  LDC.64 R14, c[0x4][R0] ;  /* 0x01000000000e7b82 */ /* 0x0000620000000a00 */
[----:B------:R-:W-:Y:S01]  /*15f0*/  IMAD.U32 R5, RZ, RZ, UR5 ;  /* 0x00000005ff057e24 */ /* 0x000fe2000f8e00ff */
[----:B------:R-:W-:Y:S01]  /*1600*/  ULDC.64 UR4, c[0x4][0x70] ;  /* 0x01001c0000047ab9 */ /* 0x000fe20000000a00 */
[----:B------:R-:W-:Y:S02]  /*1610*/  IMAD.U32 R10, RZ, RZ, UR6 ;  /* 0x00000006ff0a7e24 */ /* 0x000fe4000f8e00ff */
[----:B------:R-:W-:Y:S02]  /*1620*/  IMAD.U32 R6, RZ, RZ, UR4 ;  /* 0x00000004ff067e24 */ /* 0x000fe4000f8e00ff */
[----:B------:R-:W-:-:S02]  /*1630*/  IMAD.U32 R7, RZ, RZ, UR5 ;  /* 0x00000005ff077e24 */ /* 0x000fc4000f8e00ff */
[----:B------:R-:W-:Y:S02]  /*1640*/  IMAD.U32 R11, RZ, RZ, UR7 ;  /* 0x00000007ff0b7e24 */ /* 0x000fe4000f8e00ff */
[----:B------:R-:W-:Y:S02]  /*1650*/  IMAD.MOV.U32 R8, RZ, RZ, 0x1e1 ;  /* 0x000001e1ff087424 */ /* 0x000fe400078e00ff */
[----:B------:R-:W-:Y:S02]  /*1660*/  IMAD.MOV.U32 R12, RZ, RZ, 0x1 ;  /* 0x00000001ff0c7424 */ /* 0x000fe400078e00ff */
[----:B0-----:R-:W-:-:S07]  /*1670*/  IMAD.MOV.U32 R13, RZ, RZ, RZ ;  /* 0x000000ffff0d7224 */ /* 0x001fce00078e00ff */
[----:B------:R-:W-:-:S07]  /*1680*/  LEPC R20, `(.L_x_17) ;  /* 0x000000001014794e */ /* 0x000fce0000000000 */
[----:B-1---5:R-:W-:Y:S05]  /*1690*/  CALL.ABS.NOINC R14 ;  /* 0x000000000e007343 */ /* 0x022fea0003c00000 */
.L_x_17:
[----:B------:R-:W-:-:S13]  /*16a0*/  ISETP.NE.AND P0, PT, R68, 0x3, PT ;  /* 0x000000034400780c */ /* 0x000fda0003f05270 */
[----:B------:R-:W-:Y:S05]  /*16b0*/  @!P0 BRA `(.L_x_18) ;  /* 0x0000000000048947 */ /* 0x000fea0003800000 */
[----:B------:R-:W-:Y:S01]  /*16c0*/  BPT.TRAP 0x1 ;  /* 0x000000040000795c */ /* 0x000fe20000300000 */
.L_x_18:
[----:B------:R-:W0:Y:S01]  /*16d0*/  S2UR UR5, SR_CgaCtaId ;  /* 0x00000000000579c3 */ /* 0x000e220000008800 */
[----:B------:R-:W-:Y:S01]  /*16e0*/  UMOV UR4, 0x400 ;  /* 0x0000040000047882 */ /* 0x000fe20000000000 */
[----:B------:R-:W-:Y:S02]  /*16f0*/  IMAD.U32 R0, RZ, RZ, UR40 ;  /* 0x00000028ff007e24 */ /* 0x000fe4000f8e00ff */
[----:B------:R-:W-:-:S03]  /*1700*/  IMAD.U32 R3, RZ, RZ, UR42 ;  /* 0x0000002aff037e24 */ /* 0x000fc6000f8e00ff */
[----:B------:R-:W-:Y:S01]  /*1710*/  SHF.L.U32 R0, R0, 0x1f, RZ ;  /* 0x0000001f00007819 */ /* 0x000fe200000006ff */
[----:B0-----:R-:W-:-:S06]  /*1720*/  ULEA UR4, UR5, UR4, 0x18 ;  /* 0x0000000405047291 */ /* 0x001fcc000f8ec03f */
[----:B------:R-:W-:-:S04]  /*1730*/  IMAD.U32 R6, RZ, RZ, UR4 ;  /* 0x00000004ff067e24 */ /* 0x000fc8000f8e00ff */
[----:B------:R-:W-:-:S04]  /*1740*/  IMAD R3, R3, 0x8, R6 ;  /* 0x0000000803037824 */ /* 0x000fc800078e0206 */
[----:B------:R0:W1:Y:S01]  /*1750*/  SYNCS.PHASECHK.TRANS64.TRYWAIT P1, [R3+URZ], R0 ;  /* 0x00000000030075a7 */ /* 0x000062000802017f */
[----:B------:R-:W-:Y:S05]  /*1760*/  @!P0 BRA `(.L_x_19) ;  /* 0x0000000000048947 */ /* 0x000fea0003800000 */
[----:B------:R-:W-:Y:S01]  /*1770*/  BPT.TRAP 0x1 ;  /* 0x000000040000795c */ /* 0x000fe20000300000 */
.L_x_19:
[----:B------:R-:W-:-:S05]  /*1780*/  IMAD.U32 R4, RZ, RZ, UR44 ;  /* 0x0000002cff047e24 */ /* 0x000fca000f8e00ff */
[----:B------:R-:W-:Y:S01]  /*1790*/  ISETP.GE.AND P2, PT, R4, 0x1, PT ;  /* 0x000000010400780c */ /* 0x000fe20003f46270 */
[----:B-1----:R-:W-:-:S12]  /*17a0*/  @P1 BRA `(.L_x_20) ;  /* 0x0000000000081947 */ /* 0x002fd80003800000 */
[----:B------:R-:W1:Y:S02]  /*17b0*/  SYNCS.PHASECHK.TRANS64.TRYWAIT P1, [R3+URZ], R0 ;  /* 0x00000000030075a7 */ /* 0x000e64000802017f */
[----:B-1----:R-:W-:Y:S05]  /*17c0*/  @!P1 BRA `(.L_x_21) ;  /* 0x0000004c00489947 */ /* 0x002fea0003800000 */
.L_x_20:
[----:B------:R-:W-:Y:S05]  /*17d0*/  WARPSYNC.ALL ;  /* 0x0000000000007948 */ /* 0x000fea0003800000 */
[----:B------:R-:W-:Y:S01]  /*17e0*/  R2UR UR4, R6 ;  /* 0x00000000060472ca */ /* 0x000fe200000e0000 */
[----:B------:R-:W-:Y:S01]  /*17f0*/  ULEA UR5, UR42, UR45, 0xb ;  /* 0x0000002d2a057291 */ /* 0x000fe2000f8e583f */
[----:B------:R-:W-:Y:S01]  /*1800*/  WARPGROUP.ARRIVE ;  /* 0x00000000000079c5 */ /* 0x000fe20000000000 */
[----:B------:R-:W-:Y:S01]  /*1810*/  UMOV UR9, 0x40000040 ;  /* 0x4000004000097882 */ /* 0x000fe20000000000 */
[----:B------:R-:W-:-:S04]  /*1820*/  UMOV UR11, 0x40000040 ;  /* 0x40000040000b7882 */ /* 0x000fc80000000000 */
[----:B------:R-:W-:-:S05]  /*1830*/  UMOV UR8, UR5 ;  /* 0x0000000500087c82 */ /* 0x000fca0008000000 */
[----:B------:R-:W-:-:S04]  /*1840*/  UIADD3 UR4, UR4, 0x28100, URZ ;  /* 0x0002810004047890 */ /* 0x000fc8000fffe03f */
[----:B------:R-:W-:-:S04]  /*1850*/  USHF.R.U32.HI UR4, URZ, 0x4, UR4 ;  /* 0x000000043f047899 */ /* 0x000fc80008011604 */
[----:B------:R-:W-:-:S04]  /*1860*/  ULOP3.LUT UR4, UR4, 0x3fff, URZ, 0xc0, !UPT ;  /* 0x00003fff04047892 */ /* 0x000fc8000f8ec03f */
[----:B------:R-:W-:-:S04]  /*1870*/  ULOP3.LUT UR4, UR4, 0x10000, URZ, 0xfc, !UPT ;  /* 0x0001000004047892 */ /* 0x000fc8000f8efc3f */
[----:B------:R-:W-:-:S07]  /*1880*/  ULEA UR6, UR42, UR4, 0xa ;  /* 0x000000042a067291 */ /* 0x000fce000f8e503f */
[----:B------:R-:W-:Y:S02]  /*1890*/  UMOV UR10, UR6 ;  /* 0x00000006000a7c82 */ /* 0x000fe40008000000 */
[----:B------:R-:W-:Y:S01]  /*18a0*/  HGMMA.64x64x8.F32.TF32 R24, gdesc[UR8], RZ, !UPT, gsb0 ;  /* 0x04e00000081879f0 */ /* 0x000fe2000c0028ff */
[----:B------:R-:W-:Y:S02]  /*18b0*/  UIADD3 UR8, UR5, 0x2, URZ ;  /* 0x0000000205087890 */ /* 0x000fe4000fffe03f */
[----:B------:R-:W-:Y:S01]  /*18c0*/  UIADD3 UR10, UR6, 0x2, URZ ;  /* 0x00000002060a7890 */ /* 0x000fe2000fffe03f */
[----:B------:R-:W-:Y:S01]  /*18d0*/  UMOV UR9, 0x40000040 ;  /* 0x4000004000097882 */ /* 0x000fe20000000000 */
[----:B------:R-:W-:Y:S01]  /*18e0*/  UMOV UR11, 0x40000040 ;  /* 0x40000040000b7882 */ /* 0x000fe20000000000 */
[----:B------:R-:W-:Y:S02]  /*18f0*/  WARPGROUP.DEPBAR.LE gsb0, 0x0 ;  /* 0x00008000000079c5 */ /* 0x000fe40000010000 */
[----:B------:R-:W-:-:S06]  /*1900*/  WARPGROUP.ARRIVE ;  /* 0x00000000000079c5 */ /* 0x000fcc0000000000 */
[----:B------:R-:W-:Y:S01]  /*1910*/  HGMMA.64x64x8.F32.TF32 R24, gdesc[UR8], R24, gsb0 ;  /* 0x04e00000081879f0 */ /* 0x000fe20008002818 */
        /* <DEDUP_REMOVED lines=41> */
[----:B------:R-:W-:Y:S03]  /*1bb0*/  HGMMA.64x64x8.F32.TF32 R24, gdesc[UR8], R24, gsb0 ;  /* 0x04e00000081879f0 */ /* 0x000fe60008002818 */
[----:B------:R-:W-:Y:S02]  /*1bc0*/  WARPGROUP.DEPBAR.LE gsb0, 0x0 ;  /* 0x00008000000079c5 */ /* 0x000fe40000010000 */
[----:B------:R-:W-:Y:S05]  /*1bd0*/  @!P2 BRA `(.L_x_22) ;  /* 0x000000040098a947 */ /* 0x000fea0003800000 */
[----:B------:R-:W-:Y:S01]  /*1be0*/  UIADD3 UR5, UR42, 0x1, URZ ;  /* 0x000000012a057890 */ /* 0x000fe2000fffe03f */
[----:B01----:R-:W-:Y:S02]  /*1bf0*/  IMAD.U32 R0, RZ, RZ, UR44 ;  /* 0x0000002cff007e24 */ /* 0x003fe4000f8e00ff */
[----:B------:R-:W-:Y:S01]  /*1c00*/  IMAD.U32 R3, RZ, RZ, UR42 ;  /* 0x0000002aff037e24 */ /* 0x000fe2000f8e00ff */
[----:B------:R-:W-:-:S04]  /*1c10*/  UISETP.NE.AND UP0, UPT, UR5, 0x5, UPT ;  /* 0x000000050500788c */ /* 0x000fc8000bf05270 */
[----:B------:R-:W-:Y:S02]  /*1c20*/  USEL UR6, URZ, 0x1, UP0 ;  /* 0x000000013f067887 */ /* 0x000fe40008000000 */
[----:B------:R-:W-:Y:S02]  /*1c30*/  USEL UR5, UR5, URZ, UP0 ;  /* 0x0000003f05057287 */ /* 0x000fe40008000000 */
[----:B------:R-:W-:-:S06]  /*1c40*/  ULOP3.LUT UR6, UR40, UR6, URZ, 0x3c, !UPT ;  /* 0x0000000628067292 */ /* 0x000fcc000f8e3c3f */
[----:B------:R-:W-:-:S07]  /*1c50*/  IMAD.U32 R7, RZ, RZ, UR6 ;  /* 0x00000006ff077e24 */ /* 0x000fce000f8e00ff */
.L_x_29:
[----:B------:R-:W-:Y:S05]  /*1c60*/  @!P0 BRA `(.L_x_23) ;  /* 0x0000000000048947 */ /* 0x000fea0003800000 */
[----:B------:R-:W-:Y:S01]  /*1c70*/  BPT.TRAP 0x1 ;  /* 0x000000040000795c */ /* 0x000fe20000300000 */
.L_x_23:
[----:B------:R-:W0:Y:S01]  /*1c80*/  S2UR UR7, SR_CgaCtaId ;  /* 0x00000000000779c3 */ /* 0x000e220000008800 */
[----:B------:R-:W-:Y:S01]  /*1c90*/  UMOV UR6, 0x400 ;  /* 0x0000040000067882 */ /* 0x000fe20000000000 */
[----:B------:R-:W-:Y:S01]  /*1ca0*/  IMAD.U32 R5, RZ, RZ, UR5 ;  /* 0x00000005ff057e24 */ /* 0x000fe2000f8e00ff */
[----:B------:R-:W-:Y:S01]  /*1cb0*/  SHF.L.U32 R4, R7, 0x1f, RZ ;  /* 0x0000001f07047819 */ /* 0x000fe200000006ff */
[----:B0-----:R-:W-:-:S06]  /*1cc0*/  ULEA UR6, UR7, UR6, 0x18 ;  /* 0x0000000607067291 */ /* 0x001fcc000f8ec03f */
[----:B------:R-:W-:-:S04]  /*1cd0*/  IMAD.U32 R6, RZ, RZ, UR6 ;  /* 0x00000006ff067e24 */ /* 0x000fc8000f8e00ff */
[----:B------:R-:W-:-:S04]  /*1ce0*/  IMAD R5, R5, 0x8, R6 ;  /* 0x0000000805057824 */ /* 0x000fc800078e0206 */
[----:B------:R0:W1:Y:S01]  /*1cf0*/  SYNCS.PHASECHK.TRANS64.TRYWAIT P1, [R5+URZ], R4 ;  /* 0x00000004050075a7 */ /* 0x000062000802017f */
[----:B------:R-:W-:Y:S05]  /*1d00*/  @!P0 BRA `(.L_x_24) ;  /* 0x0000000000048947 */ /* 0x000fea0003800000 */
[----:B------:R-:W-:Y:S01]  /*1d10*/  BPT.TRAP 0x1 ;  /* 0x000000040000795c */ /* 0x000fe20000300000 */
.L_x_24:
[----:B-1----:R-:W-:Y:S05]  /*1d20*/  @P1 BRA `(.L_x_25) ;  /* 0x0000000000081947 */ /* 0x002fea0003800000 */
[----:B------:R-:W1:Y:S02]  /*1d30*/  SYNCS.PHASECHK.TRANS64.TRYWAIT P1, [R5+URZ], R4 ;  /* 0x00000004050075a7 */ /* 0x000e64000802017f */
[----:B-1----:R-:W-:Y:S05]  /*1d40*/  @!P1 BRA `(.L_x_26) ;  /* 0x0000004400fc9947 */ /* 0x002fea0003800000 */
.L_x_25:
[----:B------:R-:W-:Y:S01]  /*1d50*/  ULEA UR6, UR5, UR45, 0xb ;  /* 0x0000002d05067291 */ /* 0x000fe2000f8e583f */
[----:B------:R-:W-:Y:S01]  /*1d60*/  WARPGROUP.ARRIVE ;  /* 0x00000000000079c5 */ /* 0x000fe20000000000 */
[----:B------:R-:W-:Y:S01]  /*1d70*/  ULEA UR7, UR5, UR4, 0xa ;  /* 0x0000000405077291 */ /* 0x000fe2000f8e503f */
[----:B------:R-:W-:Y:S01]  /*1d80*/  UMOV UR9, 0x40000040 ;  /* 0x4000004000097882 */ /* 0x000fe20000000000 */
[----:B------:R-:W-:-:S03]  /*1d90*/  UMOV UR11, 0x40000040 ;  /* 0x40000040000b7882 */ /* 0x000fc60000000000 */
[----:B------:R-:W-:Y:S02]  /*1da0*/  UMOV UR8, UR6 ;  /* 0x0000000600087c82 */ /* 0x000fe40008000000 */
[----:B------:R-:W-:Y:S02]  /*1db0*/  UMOV UR10, UR7 ;  /* 0x00000007000a7c82 */ /* 0x000fe40008000000 */
[----:B------:R-:W-:Y:S01]  /*1dc0*/  HGMMA.64x64x8.F32.TF32 R24, gdesc[UR8], R24, gsb0 ;  /* 0x04e00000081879f0 */ /* 0x000fe20008002818 */
[----:B------:R-:W-:Y:S02]  /*1dd0*/  UIADD3 UR8, UR6, 0x2, URZ ;  /* 0x0000000206087890 */ /* 0x000fe4000fffe03f */
[----:B------:R-:W-:Y:S01]  /*1de0*/  UIADD3 UR10, UR7, 0x2, URZ ;  /* 0x00000002070a7890 */ /* 0x000fe2000fffe03f */
[----:B------:R-:W-:Y:S01]  /*1df0*/  UMOV UR9, 0x40000040 ;  /* 0x4000004000097882 */ /* 0x000fe20000000000 */
[----:B------:R-:W-:Y:S01]  /*1e00*/  UMOV UR11, 0x40000040 ;  /* 0x40000040000b7882 */ /* 0x000fe20000000000 */
[----:B------:R-:W-:-:S02]  /*1e10*/  WARPGROUP.DEPBAR.LE gsb0, 0x0 ;  /* 0x00008000000079c5 */ /* 0x000fc40000010000 */
        /* <DEDUP_REMOVED lines=46> */
[----:B------:R-:W-:Y:S01]  /*2100*/  BPT.TRAP 0x1 ;  /* 0x000000040000795c */ /* 0x000fe20000300000 */
.L_x_27:
[----:B------:R-:W-:-:S13]  /*2110*/  ISETP.NE.AND P1, PT, R22, RZ, PT ;  /* 0x000000ff1600720c */ /* 0x000fda0003f25270 */
[----:B01----:R-:W-:-:S04]  /*2120*/  @P1 IMAD R4, R3, 0x8, R6 ;  /* 0x0000000803041824 */ /* 0x003fc800078e0206 */
[----:B------:R-:W-:-:S05]  /*2130*/  @P1 VIADD R4, R4, 0x28 ;  /* 0x0000002804041836 */ /* 0x000fca0000000000 */
[----:B------:R-:W-:-:S04]  /*2140*/  @P1 PRMT R4, R19, 0x654, R4 ;  /* 0x0000065413041816 */ /* 0x000fc80000000004 */
[----:B------:R0:W-:Y:S01]  /*2150*/  @P1 SYNCS.ARRIVE.TRANS64.RED.A1T0 RZ, [R4+URZ], RZ ;  /* 0x000000ff04ff19a7 */ /* 0x0001e2000810043f */
[----:B------:R-:W-:-:S13]  /*2160*/  ISETP.GT.U32.AND P1, PT, R18, 0x1, PT ;  /* 0x000000011200780c */ /* 0x000fda0003f24070 */
[----:B0-----:R-:W-:Y:S05]  /*2170*/  @P1 BRA `(.L_x_28) ;  /* 0x0000000000041947 */ /* 0x001fea0003800000 */
[----:B------:R-:W-:Y:S01]  /*2180*/  BPT.TRAP 0x1 ;  /* 0x000000040000795c */ /* 0x000fe20000300000 */
.L_x_28:
[----:B------:R-:W-:Y:S01]  /*2190*/  UIADD3 UR5, UR5, 0x1, URZ ;  /* 0x0000000105057890 */ /* 0x000fe2000fffe03f */
[C---:B------:R-:W-:Y:S01]  /*21a0*/  ISETP.GT.AND P2, PT, R0.reuse, 0x1, PT ;  /* 0x000000010000780c */ /* 0x040fe20003f44270 */
[----:B------:R-:W-:Y:S02]  /*21b0*/  VIADD R3, R3, 0x1 ;  /* 0x0000000103037836 */ /* 0x000fe40000000000 */
[----:B------:R-:W-:Y:S01]  /*21c0*/  UISETP.NE.AND UP0, UPT, UR5, 0x5, UPT ;  /* 0x000000050500788c */ /* 0x000fe2000bf05270 */
[----:B------:R-:W-:Y:S02]  /*21d0*/  VIADD R0, R0, 0xffffffff ;  /* 0xffffffff00007836 */ /* 0x000fe40000000000 */
[C---:B------:R-:W-:Y:S01]  /*21e0*/  ISETP.NE.AND P1, PT, R3.reuse, 0x5, PT ;  /* 0x000000050300780c */ /* 0x040fe20003f25270 */
[----:B------:R-:W-:Y:S02]  /*21f0*/  USEL UR6, URZ, 0x1, UP0 ;  /* 0x000000013f067887 */ /* 0x000fe40008000000 */
[----:B------:R-:W-:Y:S01]  /*2200*/  USEL UR5, UR5, URZ, UP0 ;  /* 0x0000003f05057287 */ /* 0x000fe20008000000 */
[----:B------:R-:W-:-:S03]  /*2210*/  SEL R3, R3, RZ, P1 ;  /* 0x000000ff03037207 */ /* 0x000fc60000800000 */
[----:B------:R-:W-:Y:S01]  /*2220*/  LOP3.LUT R7, R7, UR6, RZ, 0x3c, !PT ;  /* 0x0000000607077c12 */ /* 0x000fe2000f8e3cff */
[----:B------:R-:W-:Y:S07]  /*2230*/  @P2 BRA `(.L_x_29) ;  /* 0xfffffff800882947 */ /* 0x000fee000383ffff */
.L_x_22:
[----:B01----:R-:W0:Y:S02]  /*2240*/  LDC R0, c[0x0][0x28c] ;  /* 0x0000a300ff007b82 */ /* 0x003e240000000800 */
[----:B0-----:R-:W-:-:S13]  /*2250*/  ISETP.GE.AND P1, PT, R0, 0x1, PT ;  /* 0x000000010000780c */ /* 0x001fda0003f26270 */
[----:B------:R-:W-:Y:S05]  /*2260*/  @!P1 BRA `(.L_x_30) ;  /* 0x0000000000449947 */ /* 0x000fea0003800000 */
[----:B------:R-:W-:Y:S05]  /*2270*/  @!P0 BRA `(.L_x_31) ;  /* 0x0000000000048947 */ /* 0x000fea0003800000 */
[----:B------:R-:W-:Y:S01]  /*2280*/  BPT.TRAP 0x1 ;  /* 0x000000040000795c */ /* 0x000fe20000300000 */
.L_x_31:
[----:B------:R-:W-:-:S13]  /*2290*/  ISETP.NE.AND P0, PT, R22, RZ, PT ;  /* 0x000000ff1600720c */ /* 0x000fda0003f05270 */
[----:B------:R-:W-:-:S05]  /*22a0*/  VOTEU.ANY UP0, P0 ;  /* 0x00000000003f7886 */ /* 0x000fca0000000100 */
[----:B------:R-:W-:-:S06]  /*22b0*/  @UP0 UIADD3 UR4, UR44, UR42, URZ ;  /* 0x0000002a2c040290 */ /* 0x000fcc000fffe03f */
[----:B------:R-:W-:Y:S02]  /*22c0*/  IMAD.U32 R4, RZ, RZ, UR4 ;  /* 0x00000004ff047e24 */ /* 0x000fe4000f8e00ff */
[----:B------:R-:W-:Y:S02]  /*22d0*/  IMAD.U32 R3, RZ, RZ, UR4 ;  /* 0x00000004ff037e24 */ /* 0x000fe4000f8e00ff */
[----:B------:R-:W-:-:S05]  /*22e0*/  @P0 IMAD.WIDE.U32 R4, R4, -0x33333333, RZ ;  /* 0xcccccccd04040825 */ /* 0x000fca00078e00ff */
[----:B------:R-:W-:-:S05]  /*22f0*/  @P0 SHF.R.U32.HI R0, RZ, 0x2, R5 ;  /* 0x00000002ff000819 */ /* 0x000fca0000011605 */
[----:B------:R-:W-:-:S04]  /*2300*/  @P0 IMAD R0, R0, -0x5, R3 ;  /* 0xfffffffb00000824 */ /* 0x000fc800078e0203 */
[----:B------:R-:W-:-:S04]  /*2310*/  @P0 IMAD R0, R0, 0x8, R6 ;  /* 0x0000000800000824 */ /* 0x000fc800078e0206 */
[----:B------:R-:W-:-:S05]  /*2320*/  @P0 VIADD R0, R0, 0x28 ;  /* 0x0000002800000836 */ /* 0x000fca0000000000 */
[----:B------:R-:W-:-:S04]  /*2330*/  @P0 PRMT R0, R19, 0x654, R0 ;  /* 0x0000065413000816 */ /* 0x000fc80000000000 */
[----:B------:R0:W-:Y:S01]  /*2340*/  @P0 SYNCS.ARRIVE.TRANS64.RED.A1T0 RZ, [R0+URZ], RZ ;  /* 0x000000ff00ff09a7 */ /* 0x0001e2000810043f */
[----:B------:R-:W-:-:S13]  /*2350*/  ISETP.GT.U32.AND P0, PT, R18, 0x1, PT ;  /* 0x000000011200780c */ /* 0x000fda0003f04070 */
[----:B0-----:R-:W-:Y:S05]  /*2360*/  @P0 BRA `(.L_x_30) ;  /* 0x0000000000040947 */ /* 0x001fea0003800000 */
[----:B------:R-:W-:Y:S01]  /*2370*/  BPT.TRAP 0x1 ;  /* 0x000000040000795c */ /* 0x000fe20000300000 */
.L_x_30:
[----:B------:R-:W-:Y:S01]  /*2380*/  IMAD.SHL.U32 R6, R70, 0x40, RZ ;  /* 0x0000004046067824 */ /* 0x000fe200078e00ff */
[----:B------:R-:W-:Y:S01]  /*2390*/  UIADD3 UR42, UR43, UR42, URZ ;  /* 0x0000002a2b2a7290 */ /* 0x000fe2000fffe03f */
[----:B------:R-:W-:Y:S01]  /*23a0*/  SHF.R.S32.HI R9, RZ, 0x1f, R69 ;  /* 0x0000001fff097819 */ /* 0x000fe20000011445 */
[----:B------:R-:W-:Y:S01]  /*23b0*/  UISETP.GE.U32.AND UP1, UPT, UR43, 0x5, UPT ;  /* 0x000000052b00788c */ /* 0x000fe2000bf26070 */
[----:B------:R-:W-:Y:S01]  /*23c0*/  IMAD.SHL.U32 R8, R71, 0x80, RZ ;  /* 0x0000008047087824 */ /* 0x000fe200078e00ff */
[----:B------:R-:W-:Y:S01]  /*23d0*/  ULDC UR7, c[0x0][0x288] ;  /* 0x0000a20000077ab9 */ /* 0x000fe20000000800 */
[C---:B------:R-:W-:Y:S01]  /*23e0*/  LOP3.LUT R10, R6.reuse, 0x6, R63, 0xf8, !PT ;  /* 0x00000006060a7812 */ /* 0x040fe200078ef83f */
[----:B------:R-:W-:Y:S01]  /*23f0*/  UISETP.GT.U32.AND UP0, UPT, UR42, 0x4, UPT ;  /* 0x000000042a00788c */ /* 0x000fe2000bf04070 */
[----:B------:R-:W-:Y:S01]  /*2400*/  ISETP.GE.AND P0, PT, R6, UR7, PT ;  /* 0x0000000706007c0c */ /* 0x000fe2000bf06270 */
[----:B------:R-:W-:Y:S01]  /*2410*/  ULDC.64 UR4, c[0x0][0x5d0] ;  /* 0x0001740000047ab9 */ /* 0x000fe20000000a00 */
[--C-:B------:R-:W-:Y:S01]  /*2420*/  SHF.R.S32.HI R11, RZ, 0x1f, R10.reuse ;  /* 0x0000001fff0b7819 */ /* 0x100fe2000001140a */
[----:B------:R-:W-:Y:S01]  /*2430*/  ULDC UR10, c[0x0][0x284] ;  /* 0x0000a100000a7ab9 */ /* 0x000fe20000000800 */
[----:B------:R-:W-:Y:S01]  /*2440*/  IMAD R0, R9, UR4, RZ ;  /* 0x0000000409007c24 */ /* 0x000fe2000f8e02ff */
[----:B------:R-:W-:Y:S01]  /*2450*/  UISETP.LT.U32.AND UP0, UPT, UR43, 0x5, UP0 ;  /* 0x000000052b00788c */ /* 0x000fe20008701070 */
[----:B------:R-:W-:Y:S01]  /*2460*/  ISETP.GE.OR P0, PT, R8, UR10, P0 ;  /* 0x0000000a08007c0c */ /* 0x000fe20008706670 */
[----:B------:R-:W-:Y:S01]  /*2470*/  IMAD.WIDE.U32 R4, R69, UR4, R10 ;  /* 0x0000000445047c25 */ /* 0x000fe2000f8e000a */
[----:B------:R-:W-:Y:S01]  /*2480*/  ULDC.64 UR8, c[0x0][0x5c8] ;  /* 0x0001720000087ab9 */ /* 0x000fe20000000a00 */
[----:B------:R-:W-:-:S02]  /*2490*/  USEL UR6, URZ, 0x1, !UP0 ;  /* 0x000000013f067887 */ /* 0x000fc4000c000000 */
[----:B------:R-:W-:Y:S01]  /*24a0*/  IMAD R3, R69, UR5, R0 ;  /* 0x0000000545037c24 */ /* 0x000fe2000f8e0200 */
[----:B------:R-:W-:Y:S01]  /*24b0*/  @UP1 UIMAD.WIDE.U32 UR4, UR42, -0x33333333, URZ ;  /* 0xcccccccd2a0418a5 */ /* 0x000fe2000f8e003f */
[----:B------:R-:W-:Y:S01]  /*24c0*/  IMAD.WIDE R70, R71, 0x80, R56 ;  /* 0x0000008047467825 */ /* 0x000fe200078e0238 */
[----:B------:R-:W-:Y:S02]  /*24d0*/  ULOP3.LUT UR40, UR40, UR6, URZ, 0x3c, !UPT ;  /* 0x0000000628287292 */ /* 0x000fe4000f8e3c3f */
[----:B------:R-:W-:Y:S01]  /*24e0*/  @UP1 USHF.R.U32.HI UR4, URZ, 0x2, UR5 ;  /* 0x000000023f041899 */ /* 0x000fe20008011605 */
[----:B------:R-:W-:Y:S02]  /*24f0*/  IMAD.IADD R5, R5, 0x1, R3 ;  /* 0x0000000105057824 */ /* 0x000fe400078e0203 */
[----:B------:R-:W-:Y:S01]  /*2500*/  IMAD R3, R71, UR8, RZ ;  /* 0x0000000847037c24 */ /* 0x000fe2000f8e02ff */
[----:B------:R-:W-:Y:S01]  /*2510*/  @UP1 ULOP3.LUT UR40, UR40, 0x1, UR4, 0x78, !UPT ;  /* 0x0000000128281892 */ /* 0x000fe2000f8e7804 */
[----:B------:R-:W-:-:S04]  /*2520*/  IMAD.WIDE.U32 R72, R70, UR8, R4 ;  /* 0x0000000846487c25 */ /* 0x000fc8000f8e0004 */
[----:B------:R-:W-:Y:S02]  /*2530*/  IMAD R7, R70, UR9, R3 ;  /* 0x0000000946077c24 */ /* 0x000fe4000f8e0203 */
[----:B------:R-:W-:Y:S01]  /*2540*/  IMAD.MOV.U32 R0, RZ, RZ, -0x1 ;  /* 0xffffffffff007424 */ /* 0x000fe200078e00ff */
[----:B------:R-:W-:Y:S06]  /*2550*/  @P0 BRA `(.L_x_32) ;  /* 0x0000002000780947 */ /* 0x000fec0003800000 */
[----:B-----5:R-:W-:Y:S01]  /*2560*/  FSETP.NEU.AND P1, PT, R58, RZ, PT ;  /* 0x000000ff3a00720b */ /* 0x020fe20003f2d000 */
[----:B------:R-:W-:Y:S01]  /*2570*/  IMAD.IADD R6, R62, 0x1, -R6 ;  /* 0x000000013e067824 */ /* 0x000fe200078e0a06 */
[----:B------:R-:W-:Y:S01]  /*2580*/  BSSY B0, `(.L_x_32) ;  /* 0x000021b000007945 */ /* 0x000fe20003800000 */
[----:B------:R-:W-:Y:S02]  /*2590*/  IMAD.IADD R3, R67, 0x1, -R8 ;  /* 0x0000000143037824 */ /* 0x000fe400078e0a08 */
[----:B------:R-:W-:Y:S01]  /*25a0*/  IMAD.IADD R83, R73, 0x1, R7 ;  /* 0x0000000149537824 */ /* 0x000fe200078e0207 */
[----:B------:R-:W-:-:S04]  /*25b0*/  ISETP.GT.AND P0, PT, R6, RZ, PT ;  /* 0x000000ff0600720c */ /* 0x000fc80003f04270 */
[----:B------:R-:W-:-:S03]  /*25c0*/  ISETP.GT.AND P2, PT, R3, RZ, P0 ;  /* 0x000000ff0300720c */ /* 0x000fc60000744270 */
[----:B------:R-:W-:Y:S10]  /*25d0*/  @!P1 BRA `(.L_x_33) ;  /* 0x0000001400dc9947 */ /* 0x000ff40003800000 */
[----:B------:R-:W0:Y:S01]  /*25e0*/  LDC.64 R76, c[0x0][0x5b8] ;  /* 0x00016e00ff4c7b82 */ /* 0x000e220000000a00 */
[----:B------:R-:W-:-:S07]  /*25f0*/  ULDC.64 UR4, c[0x0][0x5c0] ;  /* 0x0001700000047ab9 */ /* 0x000fce0000000a00 */
[----:B------:R-:W1:Y:S08]  /*2600*/  LDC.64 R78, c[0x0][0x5b0] ;  /* 0x00016c00ff4e7b82 */ /* 0x000e700000000a00 */
[----:B------:R-:W2:Y:S01]  /*2610*/  LDC.64 R80, c[0x0][0x5a8] ;  /* 0x00016a00ff507b82 */ /* 0x000ea20000000a00 */
[-C--:B0-----:R-:W-:Y:S02]  /*2620*/  IMAD R4, R9, R76.reuse, RZ ;  /* 0x0000004c09047224 */ /* 0x081fe400078e02ff */
[----:B------:R-:W-:-:S04]  /*2630*/  IMAD.WIDE.U32 R74, R69, R76, R10 ;  /* 0x0000004c454a7225 */ /* 0x000fc800078e000a */
[----:B------:R-:W-:Y:S02]  /*2640*/  IMAD R73, R69, R77, R4 ;  /* 0x0000004d45497224 */ /* 0x000fe400078e0204 */
[-C--:B-1----:R-:W-:Y:S02]  /*2650*/  IMAD R4, R71, R78.reuse, RZ ;  /* 0x0000004e47047224 */ /* 0x082fe400078e02ff */
[----:B------:R-:W-:Y:S02]  /*2660*/  IMAD.IADD R13, R75, 0x1, R73 ;  /* 0x000000014b0d7824 */ /* 0x000fe400078e0249 */
[----:B------:R-:W-:Y:S02]  /*2670*/  IMAD.MOV.U32 R12, RZ, RZ, R74 ;  /* 0x000000ffff0c7224 */ /* 0x000fe400078e004a */
[C---:B------:R-:W-:Y:S02]  /*2680*/  IMAD R71, R70.reuse, R79, R4 ;  /* 0x0000004f46477224 */ /* 0x040fe400078e0204 */
[----:B------:R-:W-:-:S04]  /*2690*/  IMAD.WIDE.U32 R4, R70, R78, R12 ;  /* 0x0000004e46047225 */ /* 0x000fc800078e000c */
[----:B------:R-:W-:Y:S01]  /*26a0*/  IMAD.IADD R5, R5, 0x1, R71 ;  /* 0x0000000105057824 */ /* 0x000fe200078e0247 */
[----:B--2---:R-:W-:-:S04]  /*26b0*/  LEA R14, P1, R4, R80, 0x2 ;  /* 0x00000050040e7211 */ /* 0x004fc800078210ff */
[----:B------:R-:W-:-:S05]  /*26c0*/  LEA.HI.X R15, R4, R81, R5, 0x2, P1 ;  /* 0x00000051040f7211 */ /* 0x000fca00008f1405 */
[----:B------:R0:W2:Y:S01]  /*26d0*/  @P2 LDG.E.LTC128B R7, desc[UR36][R14.64] ;  /* 0x000000240e072981 */ /* 0x0000a2000c1e1920 */
[----:B------:R-:W-:Y:S01]  /*26e0*/  LEA R8, P3, R72, UR4, 0x2 ;  /* 0x0000000448087c11 */ /* 0x000fe2000f8610ff */
[----:B------:R-:W-:Y:S01]  /*26f0*/  IMAD.WIDE.U32 R4, R70, R78, R10 ;  /* 0x0000004e46047225 */ /* 0x000fe200078e000a */
[----:B------:R-:W-:Y:S01]  /*2700*/  ISETP.GT.AND P1, PT, R6, 0x1, PT ;  /* 0x000000010600780c */ /* 0x000fe20003f24270 */
[----:B------:R-:W-:Y:S02]  /*2710*/  BSSY B1, `(.L_x_34) ;  /* 0x0000012000017945 */ /* 0x000fe40003800000 */
[----:B------:R-:W-:Y:S02]  /*2720*/  IMAD.IADD R5, R71, 0x1, R5 ;  /* 0x0000000147057824 */ /* 0x000fe400078e0205 */
[----:B------:R-:W-:Y:S01]  /*2730*/  IMAD.WIDE.U32 R20, R69, R76, R4 ;  /* 0x0000004c45147225 */ /* 0x000fe200078e0004 */
[----:B0-----:R-:W-:-:S03]  /*2740*/  SHF.L.U64.HI R15, R78, 0x3, R79 ;  /* 0x000000034e0f7819 */ /* 0x001fc6000001024f */
[----:B------:R-:W-:Y:S01]  /*2750*/  IMAD.IADD R5, R73, 0x1, R21 ;  /* 0x0000000149057824 */ /* 0x000fe200078e0215 */
[----:B------:R-:W-:Y:S01]  /*2760*/  LEA R4, P4, R20, R80, 0x2 ;  /* 0x0000005014047211 */ /* 0x000fe200078810ff */
[----:B------:R-:W-:-:S03]  /*2770*/  IMAD.SHL.U32 R14, R78, 0x8, RZ ;  /* 0x000000084e0e7824 */ /* 0x000fc600078e00ff */
[----:B------:R-:W-:Y:S01]  /*2780*/  LEA.HI.X R5, R20, R81, R5, 0x2, P4 ;  /* 0x0000005114057211 */ /* 0x000fe200020f1405 */
[----:B------:R-:W-:Y:S01]  /*2790*/  IMAD.WIDE.U32 R20, R70, R78, R14 ;  /* 0x0000004e46147225 */ /* 0x000fe200078e000e */
[----:B--2---:R-:W-:-:S05]  /*27a0*/  LOP3.LUT R9, R7, 0xffffe000, RZ, 0xc0, !PT ;  /* 0xffffe00007097812 */ /* 0x004fca00078ec0ff */
[----:B------:R-:W-:-:S04]  /*27b0*/  FMUL R9, R9, R58 ;  /* 0x0000003a09097220 */ /* 0x000fc80000400000 */
[----:B------:R-:W-:Y:S01]  /*27c0*/  FFMA R77, R24, R23, R9 ;  /* 0x00000017184d7223 */ /* 0x000fe20000000009 */
[----:B------:R-:W-:Y:S02]  /*27d0*/  LEA.HI.X R9, R72, UR5, R83, 0x2, P3 ;  /* 0x0000000548097c11 */ /* 0x000fe400098f1453 */
[----:B------:R-:W-:Y:S02]  /*27e0*/  ISETP.GT.AND P3, PT, R3, RZ, P1 ;  /* 0x000000ff0300720c */ /* 0x000fe40000f64270 */
[----:B------:R-:W-:-:S05]  /*27f0*/  F2FP.TF32.F32.PACK_B R77, R77 ;  /* 0x0000004dff4d723e */ /* 0x000fca00024050ff */
[----:B------:R0:W-:Y:S06]  /*2800*/  @P2 STG.E desc[UR36][R8.64], R77 ;  /* 0x0000004d08002986 */ /* 0x0001ec000c101924 */
[----:B------:R-:W-:Y:S05]  /*2810*/  @!P3 BRA `(.L_x_35) ;  /* 0x000000000004b947 */ /* 0x000fea0003800000 */
[----:B------:R1:W5:Y:S02]  /*2820*/  LDG.E.LTC128B R7, desc[UR36][R4.64+0x4] ;  /* 0x0000042404077981 */ /* 0x000364000c1e1920 */
.L_x_35:
[----:B------:R-:W-:Y:S05]  /*2830*/  BSYNC B1 ;  /* 0x0000000000017941 */ /* 0x000fea0003800000 */
.L_x_34:
[----:B-----5:R-:W-:Y:S01]  /*2840*/  LOP3.LUT R15, R7, 0xffffe000, RZ, 0xc0, !PT ;  /* 0xffffe000070f7812 */ /* 0x020fe200078ec0ff */
[----:B------:R-:W-:Y:S01]  /*2850*/  IMAD.IADD R71, R71, 0x1, R21 ;  /* 0x0000000147477824 */ /* 0x000fe200078e0215 */
[----:B------:R-:W-:Y:S01]  /*2860*/  IADD3 R74, P2, R74, R20, RZ ;  /* 0x000000144a4a7210 */ /* 0x000fe20007f5e0ff */
[----:B------:R-:W-:Y:S01]  /*2870*/  IMAD.MOV.U32 R24, RZ, RZ, R7 ;  /* 0x000000ffff187224 */ /* 0x000fe200078e0007 */
[----:B------:R-:W-:Y:S01]  /*2880*/  ISETP.GT.AND P0, PT, R3, 0x8, P0 ;  /* 0x000000080300780c */ /* 0x000fe20000704270 */
[----:B------:R-:W-:Y:S02]  /*2890*/  FMUL R12, R15, R58 ;  /* 0x0000003a0f0c7220 */ /* 0x000fe40000400000 */
[----:B------:R-:W-:Y:S01]  /*28a0*/  IMAD.X R13, R71, 0x1, R13, P2 ;  /* 0x00000001470d7824 */ /* 0x000fe200010e060d */
[----:B------:R-:W-:Y:S01]  /*28b0*/  LEA R14, P2, R74, R80, 0x2 ;  /* 0x000000504a0e7211 */ /* 0x000fe200078410ff */
[----:B------:R-:W-:-:S03]  /*28c0*/  FFMA R25, R25, R23, R12 ;  /* 0x0000001719197223 */ /* 0x000fc6000000000c */
[----:B------:R-:W-:Y:S02]  /*28d0*/  LEA.HI.X R15, R74, R81, R13, 0x2, P2 ;  /* 0x000000514a0f7211 */ /* 0x000fe400010f140d */
[----:B------:R-:W-:-:S05]  /*28e0*/  F2FP.TF32.F32.PACK_B R25, R25 ;  /* 0x00000019ff19723e */ /* 0x000fca00024050ff */
[----:B------:R2:W-:Y:S04]  /*28f0*/  @P3 STG.E desc[UR36][R8.64+0x4], R25 ;  /* 0x0000041908003986 */ /* 0x0005e8000c101924 */
[----:B------:R-:W3:Y:S01]  /*2900*/  @P0 LDG.E.LTC128B R24, desc[UR36][R14.64] ;  /* 0x000000240e180981 */ /* 0x000ee2000c1e1920 */
[----:B------:R-:W-:Y:S01]  /*2910*/  IADD3 R20, P2, R10, R20, RZ ;  /* 0x000000140a147210 */ /* 0x000fe20007f5e0ff */
[----:B------:R-:W-:Y:S01]  /*2920*/  BSSY B1, `(.L_x_36) ;  /* 0x0000011000017945 */ /* 0x000fe20003800000 */
[----:B------:R-:W-:-:S03]  /*2930*/  ISETP.GT.AND P1, PT, R3, 0x8, P1 ;  /* 0x000000080300780c */ /* 0x000fc60000f24270 */
[----:B------:R-:W-:Y:S01]  /*2940*/  IMAD.X R21, R11, 0x1, R71, P2 ;  /* 0x000000010b157824 */ /* 0x000fe200010e0647 */
[C---:B------:R-:W-:Y:S02]  /*2950*/  SHF.L.U64.HI R11, R59.reuse, 0x2, R60 ;  /* 0x000000023b0b7819 */ /* 0x040fe4000001023c */
[----:B------:R-:W-:Y:S01]  /*2960*/  LEA R12, P2, R59, R8, 0x2 ;  /* 0x000000083b0c7211 */ /* 0x000fe200078410ff */
[----:B------:R-:W-:-:S04]  /*2970*/  IMAD.WIDE.U32 R20, R69, R76, R20 ;  /* 0x0000004c45147225 */ /* 0x000fc800078e0014 */
[----:B------:R-:W-:Y:S01]  /*2980*/  IMAD.X R13, R11, 0x1, R9, P2 ;  /* 0x000000010b0d7824 */ /* 0x000fe200010e0609 */
[----:B------:R-:W-:Y:S02]  /*2990*/  LEA R10, P3, R20, R80, 0x2 ;  /* 0x00000050140a7211 */ /* 0x000fe400078610ff */
[----:B---3--:R-:W-:-:S05]  /*29a0*/  LOP3.LUT R7, R24, 0xffffe000, RZ, 0xc0, !PT ;  /* 0xffffe00018077812 */ /* 0x008fca00078ec0ff */
[----:B------:R-:W-:-:S04]  /*29b0*/  FMUL R7, R7, R58 ;  /* 0x0000003a07077220 */ /* 0x000fc80000400000 */
[----:B------:R-:W-:Y:S01]  /*29c0*/  FFMA R69, R26, R23, R7 ;  /* 0x000000171a457223 */ /* 0x000fe20000000007 */
[----:B------:R-:W-:-:S04]  /*29d0*/  IMAD.IADD R7, R73, 0x1, R21 ;  /* 0x0000000149077824 */ /* 0x000fc800078e0215 */
[----:B------:R-:W-:Y:S02]  /*29e0*/  F2FP.TF32.F32.PACK_B R69, R69 ;  /* 0x00000045ff45723e */ /* 0x000fe400024050ff */
[----:B------:R-:W-:-:S03]  /*29f0*/  LEA.HI.X R11, R20, R81, R7, 0x2, P3 ;  /* 0x00000051140b7211 */ /* 0x000fc600018f1407 */
[----:B------:R2:W-:Y:S01]  /*2a00*/  @P0 STG.E desc[UR36][R12.64], R69 ;  /* 0x000000450c000986 */ /* 0x0005e2000c101924 */
[----:B------:R-:W-:Y:S05]  /*2a10*/  @!P1 BRA `(.L_x_37) ;  /* 0x0000000000049947 */ /* 0x000fea0003800000 */
[----:B------:R3:W5:Y:S02]  /*2a20*/  LDG.E.LTC128B R24, desc[UR36][R10.64+0x4] ;  /* 0x000004240a187981 */ /* 0x000764000c1e1920 */
.L_x_37:
[----:B------:R-:W-:Y:S05]  /*2a30*/  BSYNC B1 ;  /* 0x0000000000017941 */ /* 0x000fea0003800000 */
.L_x_36:
[----:B-----5:R-:W-:Y:S01]  /*2a40*/  LOP3.LUT R7, R24, 0xffffe000, RZ, 0xc0, !PT ;  /* 0xffffe00018077812 */ /* 0x020fe200078ec0ff */
[----:B------:R-:W-:Y:S01]  /*2a50*/  BSSY B1, `(.L_x_38) ;  /* 0x0000009000017945 */ /* 0x000fe20003800000 */
[----:B------:R-:W-:-:S03]  /*2a60*/  ISETP.GT.AND P0, PT, R6, 0x8, PT ;  /* 0x000000080600780c */ /* 0x000fc60003f04270 */
[----:B------:R-:W-:Y:S01]  /*2a70*/  FMUL R14, R7, R58 ;  /* 0x0000003a070e7220 */ /* 0x000fe20000400000 */
[----:B------:R-:W-:-:S03]  /*2a80*/  ISETP.GT.AND P2, PT, R3, RZ, P0 ;  /* 0x000000ff0300720c */ /* 0x000fc60000744270 */
[----:B------:R-:W-:-:S05]  /*2a90*/  FFMA R27, R27, R23, R14 ;  /* 0x000000171b1b7223 */ /* 0x000fca000000000e */
[----:B------:R-:W-:-:S05]  /*2aa0*/  F2FP.TF32.F32.PACK_B R27, R27 ;  /* 0x0000001bff1b723e */ /* 0x000fca00024050ff */
[----:B------:R4:W-:Y:S01]  /*2ab0*/  @P1 STG.E desc[UR36][R12.64+0x4], R27 ;  /* 0x0000041b0c001986 */ /* 0x0009e2000c101924 */
[----:B------:R-:W-:Y:S05]  /*2ac0*/  @!P2 BRA `(.L_x_39) ;  /* 0x000000000004a947 */ /* 0x000fea0003800000 */
[----:B------:R0:W5:Y:S02]  /*2ad0*/  LDG.E.LTC128B R24, desc[UR36][R4.64+0x20] ;  /* 0x0000202404187981 */ /* 0x000164000c1e1920 */
.L_x_39:
[----:B------:R-:W-:Y:S05]  /*2ae0*/  BSYNC B1 ;  /* 0x0000000000017941 */ /* 0x000fea0003800000 */
.L_x_38:
        /* <DEDUP_REMOVED lines=10> */
.L_x_41:
[----:B------:R-:W-:Y:S05]  /*2b90*/  BSYNC B1 ;  /* 0x0000000000017941 */ /* 0x000fea0003800000 */
.L_x_40:
[----:B0----5:R-:W-:Y:S01]  /*2ba0*/  LOP3.LUT R7, R24, 0xffffe000, RZ, 0xc0, !PT ;  /* 0xffffe00018077812 */ /* 0x021fe200078ec0ff */
[----:B------:R-:W-:Y:S01]  /*2bb0*/  BSSY B1, `(.L_x_42) ;  /* 0x0000008000017945 */ /* 0x000fe20003800000 */
[----:B------:R-:W-:-:S03]  /*2bc0*/  ISETP.GT.AND P0, PT, R3, 0x8, P0 ;  /* 0x000000080300780c */ /* 0x000fc60000704270 */
[----:B------:R-:W-:-:S04]  /*2bd0*/  FMUL R14, R7, R58 ;  /* 0x0000003a070e7220 */ /* 0x000fc80000400000 */
[----:B------:R-:W-:-:S05]  /*2be0*/  FFMA R29, R29, R23, R14 ;  /* 0x000000171d1d7223 */ /* 0x000fca000000000e */
[----:B------:R-:W-:-:S05]  /*2bf0*/  F2FP.TF32.F32.PACK_B R29, R29 ;  /* 0x0000001dff1d723e */ /* 0x000fca00024050ff */
[----:B------:R0:W-:Y:S01]  /*2c00*/  @P3 STG.E desc[UR36][R8.64+0x24], R29 ;  /* 0x0000241d08003986 */ /* 0x0001e2000c101924 */
[----:B------:R-:W-:Y:S05]  /*2c10*/  @!P0 BRA `(.L_x_43) ;  /* 0x0000000000048947 */ /* 0x000fea0003800000 */
[----:B------:R0:W5:Y:S02]  /*2c20*/  LDG.E.LTC128B R24, desc[UR36][R10.64+0x20] ;  /* 0x000020240a187981 */ /* 0x000164000c1e1920 */
.L_x_43:
[----:B------:R-:W-:Y:S05]  /*2c30*/  BSYNC B1 ;  /* 0x0000000000017941 */ /* 0x000fea0003800000 */
.L_x_42:
[----:B-----5:R-:W-:Y:S01]  /*2c40*/  LOP3.LUT R7, R24, 0xffffe000, RZ, 0xc0, !PT ;  /* 0xffffe00018077812 */ /* 0x020fe200078ec0ff */
        /* <DEDUP_REMOVED lines=8> */
.L_x_45:
[----:B------:R-:W-:Y:S05]  /*2cd0*/  BSYNC B1 ;  /* 0x0000000000017941 */ /* 0x000fea0003800000 */
.L_x_44:
[----:B0----5:R-:W-:Y:S01]  /*2ce0*/  LOP3.LUT R7, R24, 0xffffe000, RZ, 0xc0, !PT ;  /* 0xffffe00018077812 */ /* 0x021fe200078ec0ff */
        /* <DEDUP_REMOVED lines=9> */
.L_x_47:
[----:B------:R-:W-:Y:S05]  /*2d80*/  BSYNC B1 ;  /* 0x0000000000017941 */ /* 0x000fea0003800000 */
.L_x_46:
        /* <DEDUP_REMOVED lines=10> */
.L_x_49:
[----:B------:R-:W-:Y:S05]  /*2e30*/  BSYNC B1 ;  /* 0x0000000000017941 */ /* 0x000fea0003800000 */
.L_x_48:
        /* <DEDUP_REMOVED lines=9> */
.L_x_51:
[----:B------:R-:W-:Y:S05]  /*2ed0*/  BSYNC B1 ;  /* 0x0000000000017941 */ /* 0x000fea0003800000 */
.L_x_50:
        /* <DEDUP_REMOVED lines=9> */
.L_x_53:
[----:B------:R-:W-:Y:S05]  /*2f70*/  BSYNC B1 ;  /* 0x0000000000017941 */ /* 0x000fea0003800000 */
.L_x_52:
        /* <DEDUP_REMOVED lines=10> */
.L_x_55:
[----:B------:R-:W-:Y:S05]  /*3020*/  BSYNC B1 ;  /* 0x0000000000017941 */ /* 0x000fea0003800000 */
.L_x_54:
        /* <DEDUP_REMOVED lines=10> */
.L_x_57:
[----:B------:R-:W-:Y:S05]  /*30d0*/  BSYNC B1 ;  /* 0x0000000000017941 */ /* 0x000fea0003800000 */
.L_x_56:
        /* <DEDUP_REMOVED lines=9> */
.L_x_59:
[----:B------:R-:W-:Y:S05]  /*3170*/  BSYNC B1 ;  /* 0x0000000000017941 */ /* 0x000fea0003800000 */
.L_x_58:
        /* <DEDUP_REMOVED lines=9> */
.L_x_61:
[----:B------:R-:W-:Y:S05]  /*3210*/  BSYNC B1 ;  /* 0x0000000000017941 */ /* 0x000fea0003800000 */
.L_x_60:
        /* <DEDUP_REMOVED lines=10> */
.L_x_63:
[----:B------:R-:W-:Y:S05]  /*32c0*/  BSYNC B1 ;  /* 0x0000000000017941 */ /* 0x000fea0003800000 */
.L_x_62:
        /* <DEDUP_REMOVED lines=10> */
.L_x_65:
[----:B------:R-:W-:Y:S05]  /*3370*/  BSYNC B1 ;  /* 0x0000000000017941 */ /* 0x000fea0003800000 */
.L_x_64:
        /* <DEDUP_REMOVED lines=9> */
.L_x_67:
[----:B------:R-:W-:Y:S05]  /*3410*/  BSYNC B1 ;  /* 0x0000000000017941 */ /* 0x000fea0003800000 */
.L_x_66:
        /* <DEDUP_REMOVED lines=9> */
.L_x_69:
[----:B------:R-:W-:Y:S05]  /*34b0*/  BSYNC B1 ;  /* 0x0000000000017941 */ /* 0x000fea0003800000 */
.L_x_68:
        /* <DEDUP_REMOVED lines=10> */
.L_x_71:
[----:B------:R-:W-:Y:S05]  /*3560*/  BSYNC B1 ;  /* 0x0000000000017941 */ /* 0x000fea0003800000 */
.L_x_70:
        /* <DEDUP_REMOVED lines=10> */
.L_x_73:
[----:B------:R-:W-:Y:S05]  /*3610*/  BSYNC B1 ;  /* 0x0000000000017941 */ /* 0x000fea0003800000 */
.L_x_72:
        /* <DEDUP_REMOVED lines=9> */
.L_x_75:
[----:B------:R-:W-:Y:S05]  /*36b0*/  BSYNC B1 ;  /* 0x0000000000017941 */ /* 0x000fea0003800000 */
.L_x_74:
        /* <DEDUP_REMOVED lines=9> */
.L_x_77:
[----:B------:R-:W-:Y:S05]  /*3750*/  BSYNC B1 ;  /* 0x0000000000017941 */ /* 0x000fea0003800000 */
.L_x_76:
        /* <DEDUP_REMOVED lines=10> */
.L_x_79:
[----:B------:R-:W-:Y:S05]  /*3800*/  BSYNC B1 ;  /* 0x0000000000017941 */ /* 0x000fea0003800000 */
.L_x_78:
        /* <DEDUP_REMOVED lines=10> */
.L_x_81:
[----:B------:R-:W-:Y:S05]  /*38b0*/  BSYNC B1 ;  /* 0x0000000000017941 */ /* 0x000fea0003800000 */
.L_x_80:
        /* <DEDUP_REMOVED lines=9> */
.L_x_83:
[----:B------:R-:W-:Y:S05]  /*3950*/  BSYNC B1 ;  /* 0x0000000000017941 */ /* 0x000fea0003800000 */
.L_x_82:
        /* <DEDUP_REMOVED lines=9> */
.L_x_85:
[----:B------:R-:W-:Y:S05]  /*39f0*/  BSYNC B1 ;  /* 0x0000000000017941 */ /* 0x000fea0003800000 */
.L_x_84:
        /* <DEDUP_REMOVED lines=10> */
.L_x_87:
[----:B------:R-:W-:Y:S05]  /*3aa0*/  BSYNC B1 ;  /* 0x0000000000017941 */ /* 0x000fea0003800000 */
.L_x_86:
[----:B-----5:R-:W-:Y:S01]  /*3ab0*/  LOP3.LUT R7, R24, 0xffffe000, RZ, 0xc0, !PT ;  /* 0xffffe00018077812 */ /* 0x020fe200078ec0ff */
[----:B------:R-:W-:Y:S01]  /*3ac0*/  BSSY B1, `(.L_x_88) ;  /* 0x000000b000017945 */ /* 0x000fe20003800000 */
[----:B------:R-:W-:Y:S01]  /*3ad0*/  ISETP.GT.AND P1, PT, R6, 0x39, PT ;  /* 0x000000390600780c */ /* 0x000fe20003f24270 */
[----:B------:R-:W-:Y:S02]  /*3ae0*/  @P2 IMAD.MOV.U32 R6, RZ, RZ, R8 ;  /* 0x000000ffff062224 */ /* 0x000fe400078e0008 */
[----:B------:R-:W-:Y:S01]  /*3af0*/  FMUL R7, R7, R58 ;  /* 0x0000003a07077220 */ /* 0x000fe20000400000 */
[----:B------:R-:W-:-:S03]  /*3b00*/  ISETP.GT.AND P3, PT, R3, RZ, P1 ;  /* 0x000000ff0300720c */ /* 0x000fc60000f64270 */
[----:B------:R-:W-:Y:S01]  /*3b10*/  FFMA R15, R52, R23, R7 ;  /* 0x00000017340f7223 */ /* 0x000fe20000000007 */
[----:B------:R-:W-:-:S04]  /*3b20*/  @P2 IMAD.MOV.U32 R7, RZ, RZ, R9 ;  /* 0x000000ffff072224 */ /* 0x000fc800078e0009 */
[----:B------:R-:W-:-:S05]  /*3b30*/  F2FP.TF32.F32.PACK_B R15, R15 ;  /* 0x0000000fff0f723e */ /* 0x000fca00024050ff */
[----:B------:R0:W-:Y:S01]  /*3b40*/  @P2 STG.E desc[UR36][R6.64+0xe0], R15 ;  /* 0x0000e00f06002986 */ /* 0x0001e2000c101924 */
[----:B------:R-:W-:Y:S05]  /*3b50*/  @!P3 BRA `(.L_x_89) ;  /* 0x000000000004b947 */ /* 0x000fea0003800000 */
[----:B------:R0:W5:Y:S02]  /*3b60*/  LDG.E.LTC128B R24, desc[UR36][R4.64+0xe4] ;  /* 0x0000e42404187981 */ /* 0x000164000c1e1920 */
.L_x_89:
[----:B------:R-:W-:Y:S05]  /*3b70*/  BSYNC B1 ;  /* 0x0000000000017941 */ /* 0x000fea0003800000 */
.L_x_88:
[----:B01---5:R-:W-:Y:S01]  /*3b80*/  LOP3.LUT R5, R24, 0xffffe000, RZ, 0xc0, !PT ;  /* 0xffffe00018057812 */ /* 0x023fe200078ec0ff */
        /* <DEDUP_REMOVED lines=8> */
.L_x_91:
[----:B------:R-:W-:Y:S05]  /*3c10*/  BSYNC B1 ;  /* 0x0000000000017941 */ /* 0x000fea0003800000 */
.L_x_90:
[----:B-----5:R-:W-:Y:S01]  /*3c20*/  LOP3.LUT R5, R24, 0xffffe000, RZ, 0xc0, !PT ;  /* 0xffffe00018057812 */ /* 0x020fe200078ec0ff */
[----:B------:R-:W-:Y:S01]  /*3c30*/  @P0 IMAD.MOV.U32 R4, RZ, RZ, R12 ;  /* 0x000000ffff040224 */ /* 0x000fe200078e000c */
[----:B------:R-:W-:Y:S01]  /*3c40*/  ISETP.GT.AND P1, PT, R3, 0x8, P1 ;  /* 0x000000080300780c */ /* 0x000fe20000f24270 */
[----:B------:R-:W-:Y:S02]  /*3c50*/  BSSY B1, `(.L_x_92) ;  /* 0x0000008000017945 */ /* 0x000fe40003800000 */
[----:B------:R-:W-:-:S04]  /*3c60*/  FMUL R5, R5, R58 ;  /* 0x0000003a05057220 */ /* 0x000fc80000400000 */
[----:B------:R-:W-:Y:S01]  /*3c70*/  FFMA R7, R54, R23, R5 ;  /* 0x0000001736077223 */ /* 0x000fe20000000005 */
[----:B------:R-:W-:-:S04]  /*3c80*/  @P0 IMAD.MOV.U32 R5, RZ, RZ, R13 ;  /* 0x000000ffff050224 */ /* 0x000fc800078e000d */
[----:B------:R-:W-:-:S05]  /*3c90*/  F2FP.TF32.F32.PACK_B R7, R7 ;  /* 0x00000007ff07723e */ /* 0x000fca00024050ff */
[----:B------:R0:W-:Y:S01]  /*3ca0*/  @P0 STG.E desc[UR36][R4.64+0xe0], R7 ;  /* 0x0000e00704000986 */ /* 0x0001e2000c101924 */
[----:B------:R-:W-:Y:S05]  /*3cb0*/  @!P1 BRA `(.L_x_93) ;  /* 0x0000000000049947 */ /* 0x000fea0003800000 */
[----:B------:R0:W5:Y:S02]  /*3cc0*/  LDG.E.LTC128B R24, desc[UR36][R10.64+0xe4] ;  /* 0x0000e4240a187981 */ /* 0x000164000c1e1920 */
.L_x_93:
[----:B------:R-:W-:Y:S05]  /*3cd0*/  BSYNC B1 ;  /* 0x0000000000017941 */ /* 0x000fea0003800000 */
.L_x_92:
[----:B------:R-:W-:Y:S05]  /*3ce0*/  @!P1 BRA `(.L_x_94) ;  /* 0x0000000800909947 */ /* 0x000fea0003800000 */
[----:B-----5:R-:W-:-:S05]  /*3cf0*/  LOP3.LUT R3, R24, 0xffffe000, RZ, 0xc0, !PT ;  /* 0xffffe00018037812 */ /* 0x020fca00078ec0ff */
[----:B0-----:R-:W-:-:S04]  /*3d00*/  FMUL R4, R3, R58 ;  /* 0x0000003a03047220 */ /* 0x001fc80000400000 */
[----:B------:R-:W-:-:S05]  /*3d10*/  FFMA R55, R55, R23, R4 ;  /* 0x0000001737377223 */ /* 0x000fca0000000004 */
[----:B------:R-:W-:-:S05]  /*3d20*/  F2FP.TF32.F32.PACK_B R55, R55 ;  /* 0x00000037ff37723e */ /* 0x000fca00024050ff */
[----:B------:R0:W-:Y:S01]  /*3d30*/  STG.E desc[UR36][R12.64+0xe4], R55 ;  /* 0x0000e4370c007986 */ /* 0x0001e2000c101924 */
[----:B------:R-:W-:Y:S05]  /*3d40*/  BRA `(.L_x_94) ;  /* 0x0000000800787947 */ /* 0x000fea0003800000 */
.L_x_33:
[----:B------:R-:W-:Y:S01]  /*3d50*/  ISETP.GT.AND P4, PT, R6, 0x1, PT ;  /* 0x000000010600780c */ /* 0x000fe20003f84270 */
[----:B------:R-:W-:Y:S01]  /*3d60*/  ULDC.64 UR4, c[0x0][0x5c0] ;  /* 0x0001700000047ab9 */ /* 0x000fe20000000a00 */
[-C--:B------:R-:W-:Y:S01]  /*3d70*/  FMUL R7, R24, R23.reuse ;  /* 0x0000001718077220 */ /* 0x080fe20000400000 */
[----:B------:R-:W-:Y:S01]  /*3d80*/  LEA R4, P3, R72, UR4, 0x2 ;  /* 0x0000000448047c11 */ /* 0x000fe2000f8610ff */
[-C--:B------:R-:W-:Y:S01]  /*3d90*/  FMUL R25, R25, R23.reuse ;  /* 0x0000001719197220 */ /* 0x080fe20000400000 */
[----:B------:R-:W-:Y:S01]  /*3da0*/  ISETP.GT.AND P1, PT, R3, RZ, P4 ;  /* 0x000000ff0300720c */ /* 0x000fe20002724270 */
[-C--:B------:R-:W-:Y:S01]  /*3db0*/  FMUL R11, R26, R23.reuse ;  /* 0x000000171a0b7220 */ /* 0x080fe20000400000 */
[----:B------:R-:W-:Y:S01]  /*3dc0*/  LEA.HI.X R5, R72, UR5, R83, 0x2, P3 ;  /* 0x0000000548057c11 */ /* 0x000fe200098f1453 */
[----:B------:R-:W-:Y:S01]  /*3dd0*/  FMUL R27, R27, R23 ;  /* 0x000000171b1b7220 */ /* 0x000fe20000400000 */
[----:B------:R-:W-:Y:S01]  /*3de0*/  F2FP.TF32.F32.PACK_B R7, R7 ;  /* 0x00000007ff07723e */ /* 0x000fe200024050ff */
[----:B------:R-:W-:Y:S01]  /*3df0*/  FMUL R29, R29, R23 ;  /* 0x000000171d1d7220 */ /* 0x000fe20000400000 */
[----:B------:R-:W-:Y:S01]  /*3e00*/  F2FP.TF32.F32.PACK_B R25, R25 ;  /* 0x00000019ff19723e */ /* 0x000fe200024050ff */
[-C--:B------:R-:W-:Y:S01]  /*3e10*/  FMUL R31, R31, R23.reuse ;  /* 0x000000171f1f7220 */ /* 0x080fe20000400000 */
[C---:B------:R-:W-:Y:S01]  /*3e20*/  SHF.L.U64.HI R9, R59.reuse, 0x2, R60 ;  /* 0x000000023b097819 */ /* 0x040fe2000001023c */
[----:B------:R0:W-:Y:S01]  /*3e30*/  @P2 STG.E desc[UR36][R4.64], R7 ;  /* 0x0000000704002986 */ /* 0x0001e2000c101924 */
[----:B------:R-:W-:Y:S01]  /*3e40*/  LEA R8, P3, R59, R4, 0x2 ;  /* 0x000000043b087211 */ /* 0x000fe200078610ff */
[-C--:B------:R-:W-:Y:S01]  /*3e50*/  FMUL R13, R32, R23.reuse ;  /* 0x00000017200d7220 */ /* 0x080fe20000400000 */
[C---:B------:R-:W-:Y:S01]  /*3e60*/  ISETP.GT.AND P2, PT, R6.reuse, 0x8, PT ;  /* 0x000000080600780c */ /* 0x040fe20003f44270 */
[----:B------:R-:W-:Y:S01]  /*3e70*/  @P1 STG.E desc[UR36][R4.64+0x4], R25 ;  /* 0x0000041904001986 */ /* 0x000fe2000c101924 */
[----:B------:R-:W-:Y:S01]  /*3e80*/  ISETP.GT.AND P1, PT, R6, 0x9, PT ;  /* 0x000000090600780c */ /* 0x000fe20003f24270 */
[----:B------:R-:W-:Y:S01]  /*3e90*/  IMAD.X R9, R9, 0x1, R5, P3 ;  /* 0x0000000109097824 */ /* 0x000fe200018e0605 */
[----:B------:R-:W-:Y:S01]  /*3ea0*/  ISETP.GT.AND P0, PT, R3, 0x8, P0 ;  /* 0x000000080300780c */ /* 0x000fe20000704270 */
[-C--:B------:R-:W-:Y:S01]  /*3eb0*/  FMUL R33, R33, R23.reuse ;  /* 0x0000001721217220 */ /* 0x080fe20000400000 */
[----:B------:R-:W-:Y:S01]  /*3ec0*/  ISETP.GT.AND P4, PT, R3, 0x8, P4 ;  /* 0x000000080300780c */ /* 0x000fe20002784270 */
[-C--:B------:R-:W-:Y:S01]  /*3ed0*/  FMUL R35, R35, R23.reuse ;  /* 0x0000001723237220 */ /* 0x080fe20000400000 */
[C---:B------:R-:W-:Y:S01]  /*3ee0*/  ISETP.GT.AND P5, PT, R3.reuse, RZ, P2 ;  /* 0x000000ff0300720c */ /* 0x040fe200017a4270 */
[-C--:B0-----:R-:W-:Y:S01]  /*3ef0*/  FMUL R7, R28, R23.reuse ;  /* 0x000000171c077220 */ /* 0x081fe20000400000 */
[----:B------:R-:W-:Y:S01]  /*3f00*/  ISETP.GT.AND P3, PT, R3, RZ, P1 ;  /* 0x000000ff0300720c */ /* 0x000fe20000f64270 */
[----:B------:R-:W-:Y:S01]  /*3f10*/  FMUL R37, R37, R23 ;  /* 0x0000001725257220 */ /* 0x000fe20000400000 */
[----:B------:R-:W-:Y:S01]  /*3f20*/  F2FP.TF32.F32.PACK_B R11, R11 ;  /* 0x0000000bff0b723e */ /* 0x000fe200024050ff */
[----:B------:R-:W-:Y:S01]  /*3f30*/  FMUL R39, R39, R23 ;  /* 0x0000001727277220 */ /* 0x000fe20000400000 */
[----:B------:R-:W-:Y:S01]  /*3f40*/  F2FP.TF32.F32.PACK_B R27, R27 ;  /* 0x0000001bff1b723e */ /* 0x000fe200024050ff */
[----:B------:R-:W-:Y:S01]  /*3f50*/  FMUL R41, R41, R23 ;  /* 0x0000001729297220 */ /* 0x000fe20000400000 */
[----:B------:R-:W-:Y:S01]  /*3f60*/  F2FP.TF32.F32.PACK_B R7, R7 ;  /* 0x00000007ff07723e */ /* 0x000fe200024050ff */
[----:B------:R0:W-:Y:S01]  /*3f70*/  @P0 STG.E desc[UR36][R8.64], R11 ;  /* 0x0000000b08000986 */ /* 0x0001e2000c101924 */
[----:B------:R-:W-:Y:S01]  /*3f80*/  F2FP.TF32.F32.PACK_B R29, R29 ;  /* 0x0000001dff1d723e */ /* 0x000fe200024050ff */
[-C--:B------:R-:W-:Y:S01]  /*3f90*/  FMUL R43, R43, R23.reuse ;  /* 0x000000172b2b7220 */ /* 0x080fe20000400000 */
[C---:B------:R-:W-:Y:S01]  /*3fa0*/  ISETP.GT.AND P0, PT, R6.reuse, 0x10, PT ;  /* 0x000000100600780c */ /* 0x040fe20003f04270 */
[----:B------:R-:W-:Y:S01]  /*3fb0*/  @P4 STG.E desc[UR36][R8.64+0x4], R27 ;  /* 0x0000041b08004986 */ /* 0x000fe2000c101924 */
[----:B------:R-:W-:Y:S01]  /*3fc0*/  ISETP.GT.AND P2, PT, R3, 0x8, P2 ;  /* 0x000000080300780c */ /* 0x000fe20001744270 */
[-C--:B------:R-:W-:Y:S01]  /*3fd0*/  FMUL R45, R45, R23.reuse ;  /* 0x000000172d2d7220 */ /* 0x080fe20000400000 */
[C---:B------:R-:W-:Y:S01]  /*3fe0*/  ISETP.GT.AND P1, PT, R3.reuse, 0x8, P1 ;  /* 0x000000080300780c */ /* 0x040fe20000f24270 */
[----:B------:R1:W-:Y:S01]  /*3ff0*/  @P5 STG.E desc[UR36][R4.64+0x20], R7 ;  /* 0x0000200704005986 */ /* 0x0003e2000c101924 */
[----:B------:R-:W-:Y:S01]  /*4000*/  ISETP.GT.AND P5, PT, R3, RZ, P0 ;  /* 0x000000ff0300720c */ /* 0x000fe200007a4270 */
[----:B------:R-:W-:Y:S01]  /*4010*/  FMUL R47, R47, R23 ;  /* 0x000000172f2f7220 */ /* 0x000fe20000400000 */
[----:B------:R-:W-:Y:S01]  /*4020*/  F2FP.TF32.F32.PACK_B R31, R31 ;  /* 0x0000001fff1f723e */ /* 0x000fe200024050ff */
[----:B------:R-:W-:Y:S01]  /*4030*/  @P3 STG.E desc[UR36][R4.64+0x24], R29 ;  /* 0x0000241d04003986 */ /* 0x000fe2000c101924 */
[----:B------:R-:W-:Y:S01]  /*4040*/  ISETP.GT.AND P3, PT, R6, 0x11, PT ;  /* 0x000000110600780c */ /* 0x000fe20003f64270 */
[----:B0-----:R-:W-:Y:S01]  /*4050*/  FMUL R11, R30, R23 ;  /* 0x000000171e0b7220 */ /* 0x001fe20000400000 */
[----:B------:R-:W-:Y:S01]  /*4060*/  F2FP.TF32.F32.PACK_B R13, R13 ;  /* 0x0000000dff0d723e */ /* 0x000fe200024050ff */
[-C--:B------:R-:W-:Y:S01]  /*4070*/  FMUL R49, R49, R23.reuse ;  /* 0x0000001731317220 */ /* 0x080fe20000400000 */
[----:B------:R-:W-:Y:S01]  /*4080*/  ISETP.GT.AND P4, PT, R3, RZ, P3 ;  /* 0x000000ff0300720c */ /* 0x000fe20001f84270 */
[----:B------:R-:W-:Y:S01]  /*4090*/  FMUL R15, R50, R23 ;  /* 0x00000017320f7220 */ /* 0x000fe20000400000 */
[----:B------:R-:W-:Y:S01]  /*40a0*/  F2FP.TF32.F32.PACK_B R11, R11 ;  /* 0x0000000bff0b723e */ /* 0x000fe200024050ff */
[----:B-1----:R-:W-:Y:S01]  /*40b0*/  FMUL R7, R34, R23 ;  /* 0x0000001722077220 */ /* 0x002fe20000400000 */
[----:B------:R-:W-:Y:S01]  /*40c0*/  F2FP.TF32.F32.PACK_B R33, R33 ;  /* 0x00000021ff21723e */ /* 0x000fe200024050ff */
[-C--:B------:R-:W-:Y:S01]  /*40d0*/  FMUL R51, R51, R23.reuse ;  /* 0x0000001733337220 */ /* 0x080fe20000400000 */
[----:B------:R-:W-:Y:S01]  /*40e0*/  ISETP.GT.AND P0, PT, R3, 0x8, P0 ;  /* 0x000000080300780c */ /* 0x000fe20000704270 */
[----:B------:R0:W-:Y:S01]  /*40f0*/  @P2 STG.E desc[UR36][R8.64+0x20], R11 ;  /* 0x0000200b08002986 */ /* 0x0001e2000c101924 */
[----:B------:R-:W-:Y:S01]  /*4100*/  ISETP.GT.AND P2, PT, R6, 0x19, PT ;  /* 0x000000190600780c */ /* 0x000fe20003f44270 */
[----:B------:R-:W-:Y:S01]  /*4110*/  FMUL R21, R52, R23 ;  /* 0x0000001734157220 */ /* 0x000fe20000400000 */
[----:B------:R-:W-:Y:S01]  /*4120*/  F2FP.TF32.F32.PACK_B R7, R7 ;  /* 0x00000007ff07723e */ /* 0x000fe200024050ff */
[----:B------:R-:W-:Y:S01]  /*4130*/  @P1 STG.E desc[UR36][R8.64+0x24], R31 ;  /* 0x0000241f08001986 */ /* 0x000fe2000c101924 */
[----:B------:R-:W-:Y:S01]  /*4140*/  ISETP.GT.AND P1, PT, R6, 0x18, PT ;  /* 0x000000180600780c */ /* 0x000fe20003f24270 */
[----:B------:R-:W-:Y:S01]  /*4150*/  FMUL R53, R53, R23 ;  /* 0x0000001735357220 */ /* 0x000fe20000400000 */
[----:B------:R-:W-:Y:S01]  /*4160*/  F2FP.TF32.F32.PACK_B R35, R35 ;  /* 0x00000023ff23723e */ /* 0x000fe200024050ff */
[----:B------:R1:W-:Y:S01]  /*4170*/  @P5 STG.E desc[UR36][R4.64+0x40], R13 ;  /* 0x0000400d04005986 */ /* 0x0003e2000c101924 */
[----:B------:R-:W-:Y:S01]  /*4180*/  ISETP.GT.AND P5, PT, R3, RZ, P1 ;  /* 0x000000ff0300720c */ /* 0x000fe20000fa4270 */
[----:B------:R-:W-:Y:S01]  /*4190*/  FMUL R55, R55, R23 ;  /* 0x0000001737377220 */ /* 0x000fe20000400000 */
[----:B------:R-:W-:Y:S01]  /*41a0*/  F2FP.TF32.F32.PACK_B R37, R37 ;  /* 0x00000025ff25723e */ /* 0x000fe200024050ff */
[----:B------:R-:W-:Y:S01]  /*41b0*/  @P4 STG.E desc[UR36][R4.64+0x44], R33 ;  /* 0x0000442104004986 */ /* 0x000fe2000c101924 */
[C---:B------:R-:W-:Y:S01]  /*41c0*/  ISETP.GT.AND P4, PT, R3.reuse, 0x8, P3 ;  /* 0x000000080300780c */ /* 0x040fe20001f84270 */
[----:B0-----:R-:W-:Y:S01]  /*41d0*/  FMUL R11, R36, R23 ;  /* 0x00000017240b7220 */ /* 0x001fe20000400000 */
[----:B------:R-:W-:Y:S01]  /*41e0*/  ISETP.GT.AND P3, PT, R3, RZ, P2 ;  /* 0x000000ff0300720c */ /* 0x000fe20001764270 */
[----:B------:R0:W-:Y:S01]  /*41f0*/  @P0 STG.E desc[UR36][R8.64+0x40], R7 ;  /* 0x0000400708000986 */ /* 0x0001e2000c101924 */
[----:B------:R-:W-:-:S02]  /*4200*/  ISETP.GT.AND P0, PT, R6, 0x20, PT ;  /* 0x000000200600780c */ /* 0x000fc40003f04270 */
[----:B------:R-:W-:Y:S01]  /*4210*/  F2FP.TF32.F32.PACK_B R11, R11 ;  /* 0x0000000bff0b723e */ /* 0x000fe200024050ff */
[----:B-1----:R-:W-:Y:S01]  /*4220*/  FMUL R13, R40, R23 ;  /* 0x00000017280d7220 */ /* 0x002fe20000400000 */
[C---:B------:R-:W-:Y:S02]  /*4230*/  ISETP.GT.AND P1, PT, R3.reuse, 0x8, P1 ;  /* 0x000000080300780c */ /* 0x040fe40000f24270 */
[----:B------:R-:W-:Y:S02]  /*4240*/  F2FP.TF32.F32.PACK_B R39, R39 ;  /* 0x00000027ff27723e */ /* 0x000fe400024050ff */
[----:B------:R-:W-:Y:S01]  /*4250*/  F2FP.TF32.F32.PACK_B R13, R13 ;  /* 0x0000000dff0d723e */ /* 0x000fe200024050ff */
[----:B------:R-:W-:Y:S01]  /*4260*/  @P4 STG.E desc[UR36][R8.64+0x44], R35 ;  /* 0x0000442308004986 */ /* 0x000fe2000c101924 */
[C---:B------:R-:W-:Y:S01]  /*4270*/  ISETP.GT.AND P4, PT, R3.reuse, 0x8, P2 ;  /* 0x000000080300780c */ /* 0x040fe20001784270 */
[----:B0-----:R-:W-:Y:S01]  /*4280*/  FMUL R7, R38, R23 ;  /* 0x0000001726077220 */ /* 0x001fe20000400000 */
[----:B------:R-:W-:Y:S01]  /*4290*/  ISETP.GT.AND P2, PT, R6, 0x21, PT ;  /* 0x000000210600780c */ /* 0x000fe20003f44270 */
[----:B------:R0:W-:Y:S01]  /*42a0*/  @P5 STG.E desc[UR36][R4.64+0x60], R11 ;  /* 0x0000600b04005986 */ /* 0x0001e2000c101924 */
[----:B------:R-:W-:-:S02]  /*42b0*/  ISETP.GT.AND P5, PT, R3, RZ, P0 ;  /* 0x000000ff0300720c */ /* 0x000fc400007a4270 */
[----:B------:R-:W-:Y:S01]  /*42c0*/  F2FP.TF32.F32.PACK_B R7, R7 ;  /* 0x00000007ff07723e */ /* 0x000fe200024050ff */
[----:B------:R-:W-:Y:S01]  /*42d0*/  @P3 STG.E desc[UR36][R4.64+0x64], R37 ;  /* 0x0000642504003986 */ /* 0x000fe2000c101924 */
[C---:B------:R-:W-:Y:S02]  /*42e0*/  ISETP.GT.AND P3, PT, R3.reuse, RZ, P2 ;  /* 0x000000ff0300720c */ /* 0x040fe40001764270 */
[----:B------:R-:W-:Y:S01]  /*42f0*/  F2FP.TF32.F32.PACK_B R41, R41 ;  /* 0x00000029ff29723e */ /* 0x000fe200024050ff */
[----:B------:R1:W-:Y:S01]  /*4300*/  @P1 STG.E desc[UR36][R8.64+0x60], R7 ;  /* 0x0000600708001986 */ /* 0x0003e2000c101924 */
[----:B------:R-:W-:Y:S02]  /*4310*/  ISETP.GT.AND P0, PT, R3, 0x8, P0 ;  /* 0x000000080300780c */ /* 0x000fe40000704270 */
[----:B------:R-:W-:Y:S01]  /*4320*/  F2FP.TF32.F32.PACK_B R43, R43 ;  /* 0x0000002bff2b723e */ /* 0x000fe200024050ff */
[----:B------:R-:W-:Y:S01]  /*4330*/  @P4 STG.E desc[UR36][R8.64+0x64], R39 ;  /* 0x0000642708004986 */ /* 0x000fe2000c101924 */
[----:B------:R-:W-:Y:S01]  /*4340*/  ISETP.GT.AND P4, PT, R6, 0x28, PT ;  /* 0x000000280600780c */ /* 0x000fe20003f84270 */
[----:B0-----:R-:W-:Y:S01]  /*4350*/  FMUL R11, R44, R23 ;  /* 0x000000172c0b7220 */ /* 0x001fe20000400000 */
[----:B------:R-:W-:Y:S01]  /*4360*/  F2FP.TF32.F32.PACK_B R45, R45 ;  /* 0x0000002dff2d723e */ /* 0x000fe200024050ff */
[----:B------:R0:W-:Y:S01]  /*4370*/  @P5 STG.E desc[UR36][R4.64+0x80], R13 ;  /* 0x0000800d04005986 */ /* 0x0001e2000c101924 */
[----:B------:R-:W-:-:S02]  /*4380*/  ISETP.GT.AND P5, PT, R6, 0x29, PT ;  /* 0x000000290600780c */ /* 0x000fc40003fa4270 */
[----:B------:R-:W-:Y:S01]  /*4390*/  F2FP.TF32.F32.PACK_B R11, R11 ;  /* 0x0000000bff0b723e */ /* 0x000fe200024050ff */
[----:B------:R-:W-:Y:S01]  /*43a0*/  @P3 STG.E desc[UR36][R4.64+0x84], R41 ;  /* 0x0000842904003986 */ /* 0x000fe2000c101924 */
[C---:B------:R-:W-:Y:S01]  /*43b0*/  ISETP.GT.AND P3, PT, R3.reuse, 0x8, P2 ;  /* 0x000000080300780c */ /* 0x040fe20001764270 */
[-C--:B-1----:R-:W-:Y:S01]  /*43c0*/  FMUL R7, R42, R23.reuse ;  /* 0x000000172a077220 */ /* 0x082fe20000400000 */
[C---:B------:R-:W-:Y:S02]  /*43d0*/  ISETP.GT.AND P2, PT, R3.reuse, RZ, P4 ;  /* 0x000000ff0300720c */ /* 0x040fe40002744270 */
[C---:B------:R-:W-:Y:S02]  /*43e0*/  ISETP.GT.AND P1, PT, R3.reuse, RZ, P5 ;  /* 0x000000ff0300720c */ /* 0x040fe40002f24270 */
[----:B------:R-:W-:Y:S01]  /*43f0*/  ISETP.GT.AND P4, PT, R3, 0x8, P4 ;  /* 0x000000080300780c */ /* 0x000fe20002784270 */
[----:B0-----:R-:W-:Y:S01]  /*4400*/  FMUL R13, R46, R23 ;  /* 0x000000172e0d7220 */ /* 0x001fe20000400000 */
[----:B------:R-:W-:-:S02]  /*4410*/  F2FP.TF32.F32.PACK_B R7, R7 ;  /* 0x00000007ff07723e */ /* 0x000fc400024050ff */
[----:B------:R-:W-:Y:S02]  /*4420*/  ISETP.GT.AND P5, PT, R3, 0x8, P5 ;  /* 0x000000080300780c */ /* 0x000fe40002fa4270 */
[----:B------:R-:W-:Y:S01]  /*4430*/  F2FP.TF32.F32.PACK_B R13, R13 ;  /* 0x0000000dff0d723e */ /* 0x000fe200024050ff */
[----:B------:R0:W-:Y:S01]  /*4440*/  @P0 STG.E desc[UR36][R8.64+0x80], R7 ;  /* 0x0000800708000986 */ /* 0x0001e2000c101924 */
[C---:B------:R-:W-:Y:S02]  /*4450*/  ISETP.GT.AND P0, PT, R6.reuse, 0x39, PT ;  /* 0x000000390600780c */ /* 0x040fe40003f04270 */
[----:B------:R-:W-:Y:S01]  /*4460*/  F2FP.TF32.F32.PACK_B R47, R47 ;  /* 0x0000002fff2f723e */ /* 0x000fe200024050ff */
[----:B------:R-:W-:Y:S01]  /*4470*/  @P3 STG.E desc[UR36][R8.64+0x84], R43 ;  /* 0x0000842b08003986 */ /* 0x000fe2000c101924 */
[C---:B------:R-:W-:Y:S02]  /*4480*/  ISETP.GT.AND P3, PT, R6.reuse, 0x30, PT ;  /* 0x000000300600780c */ /* 0x040fe40003f64270 */
[----:B------:R-:W-:Y:S01]  /*4490*/  F2FP.TF32.F32.PACK_B R49, R49 ;  /* 0x00000031ff31723e */ /* 0x000fe200024050ff */
[----:B------:R1:W-:Y:S01]  /*44a0*/  @P2 STG.E desc[UR36][R4.64+0xa0], R11 ;  /* 0x0000a00b04002986 */ /* 0x0003e2000c101924 */
[----:B------:R-:W-:-:S02]  /*44b0*/  ISETP.GT.AND P2, PT, R6, 0x31, PT ;  /* 0x000000310600780c */ /* 0x000fc40003f44270 */
[----:B------:R-:W-:Y:S01]  /*44c0*/  F2FP.TF32.F32.PACK_B R15, R15 ;  /* 0x0000000fff0f723e */ /* 0x000fe200024050ff */
[----:B------:R-:W-:Y:S01]  /*44d0*/  @P1 STG.E desc[UR36][R4.64+0xa4], R45 ;  /* 0x0000a42d04001986 */ /* 0x000fe2000c101924 */
[----:B------:R-:W-:Y:S01]  /*44e0*/  ISETP.GT.AND P1, PT, R6, 0x38, PT ;  /* 0x000000380600780c */ /* 0x000fe20003f24270 */
[----:B------:R-:W-:Y:S01]  /*44f0*/  @P4 IMAD.MOV.U32 R6, RZ, RZ, R8 ;  /* 0x000000ffff064224 */ /* 0x000fe200078e0008 */
[----:B------:R-:W-:Y:S01]  /*4500*/  F2FP.TF32.F32.PACK_B R51, R51 ;  /* 0x00000033ff33723e */ /* 0x000fe200024050ff */
[----:B0-----:R-:W-:Y:S01]  /*4510*/  @P4 IMAD.MOV.U32 R7, RZ, RZ, R9 ;  /* 0x000000ffff074224 */ /* 0x001fe200078e0009 */
[----:B------:R-:W-:Y:S02]  /*4520*/  F2FP.TF32.F32.PACK_B R21, R21 ;  /* 0x00000015ff15723e */ /* 0x000fe400024050ff */
[----:B------:R-:W-:Y:S01]  /*4530*/  F2FP.TF32.F32.PACK_B R53, R53 ;  /* 0x00000035ff35723e */ /* 0x000fe200024050ff */
[----:B-1----:R-:W-:Y:S01]  /*4540*/  FMUL R11, R48, R23 ;  /* 0x00000017300b7220 */ /* 0x002fe20000400000 */
[----:B------:R0:W-:Y:S01]  /*4550*/  @P4 STG.E desc[UR36][R6.64+0xa0], R13 ;  /* 0x0000a00d06004986 */ /* 0x0001e2000c101924 */
[----:B------:R-:W-:-:S02]  /*4560*/  ISETP.GT.AND P4, PT, R3, RZ, P3 ;  /* 0x000000ff0300720c */ /* 0x000fc40001f84270 */
[----:B------:R-:W-:Y:S02]  /*4570*/  ISETP.GT.AND P3, PT, R3, 0x8, P3 ;  /* 0x000000080300780c */ /* 0x000fe40001f64270 */
[----:B------:R-:W-:Y:S02]  /*4580*/  F2FP.TF32.F32.PACK_B R11, R11 ;  /* 0x0000000bff0b723e */ /* 0x000fe400024050ff */
[----:B------:R-:W-:Y:S01]  /*4590*/  F2FP.TF32.F32.PACK_B R55, R55 ;  /* 0x00000037ff37723e */ /* 0x000fe200024050ff */
[----:B0-----:R-:W-:Y:S02]  /*45a0*/  @P5 IMAD.MOV.U32 R6, RZ, RZ, R8 ;  /* 0x000000ffff065224 */ /* 0x001fe400078e0008 */
[----:B------:R-:W-:Y:S01]  /*45b0*/  FMUL R13, R54, R23 ;  /* 0x00000017360d7220 */ /* 0x000fe20000400000 */
[----:B------:R-:W-:-:S04]  /*45c0*/  @P5 IMAD.MOV.U32 R7, RZ, RZ, R9 ;  /* 0x000000ffff075224 */ /* 0x000fc800078e0009 */
[----:B------:R-:W-:Y:S01]  /*45d0*/  F2FP.TF32.F32.PACK_B R13, R13 ;  /* 0x0000000dff0d723e */ /* 0x000fe200024050ff */
[----:B------:R0:W-:Y:S01]  /*45e0*/  @P5 STG.E desc[UR36][R6.64+0xa4], R47 ;  /* 0x0000a42f06005986 */ /* 0x0001e2000c101924 */
[C---:B------:R-:W-:Y:S02]  /*45f0*/  ISETP.GT.AND P5, PT, R3.reuse, RZ, P2 ;  /* 0x000000ff0300720c */ /* 0x040fe400017a4270 */
[C---:B------:R-:W-:Y:S01]  /*4600*/  ISETP.GT.AND P2, PT, R3.reuse, 0x8, P2 ;  /* 0x000000080300780c */ /* 0x040fe20001744270 */
[----:B------:R-:W-:Y:S01]  /*4610*/  @P4 STG.E desc[UR36][R4.64+0xc0], R11 ;  /* 0x0000c00b04004986 */ /* 0x000fe2000c101924 */
[C---:B------:R-:W-:Y:S02]  /*4620*/  ISETP.GT.AND P4, PT, R3.reuse, RZ, P1 ;  /* 0x000000ff0300720c */ /* 0x040fe40000f84270 */
[----:B------:R-:W-:Y:S01]  /*4630*/  ISETP.GT.AND P1, PT, R3, 0x8, P1 ;  /* 0x000000080300780c */ /* 0x000fe20000f24270 */
[----:B0-----:R-:W-:-:S06]  /*4640*/  @P3 IMAD.MOV.U32 R6, RZ, RZ, R8 ;  /* 0x000000ffff063224 */ /* 0x001fcc00078e0008 */
[----:B------:R-:W-:Y:S01]  /*4650*/  @P5 STG.E desc[UR36][R4.64+0xc4], R49 ;  /* 0x0000c43104005986 */ /* 0x000fe2000c101924 */
[C---:B------:R-:W-:Y:S01]  /*4660*/  ISETP.GT.AND P5, PT, R3.reuse, RZ, P0 ;  /* 0x000000ff0300720c */ /* 0x040fe200007a4270 */
[----:B------:R-:W-:Y:S01]  /*4670*/  @P3 IMAD.MOV.U32 R7, RZ, RZ, R9 ;  /* 0x000000ffff073224 */ /* 0x000fe200078e0009 */
[----:B------:R-:W-:-:S04]  /*4680*/  ISETP.GT.AND P0, PT, R3, 0x8, P0 ;  /* 0x000000080300780c */ /* 0x000fc80000704270 */
[----:B------:R0:W-:Y:S02]  /*4690*/  @P3 STG.E desc[UR36][R6.64+0xc0], R15 ;  /* 0x0000c00f06003986 */ /* 0x0001e4000c101924 */
[----:B0-----:R-:W-:Y:S02]  /*46a0*/  @P2 IMAD.MOV.U32 R6, RZ, RZ, R8 ;  /* 0x000000ffff062224 */ /* 0x001fe400078e0008 */
[----:B------:R-:W-:-:S05]  /*46b0*/  @P2 IMAD.MOV.U32 R7, RZ, RZ, R9 ;  /* 0x000000ffff072224 */ /* 0x000fca00078e0009 */
[----:B------:R-:W-:Y:S04]  /*46c0*/  @P2 STG.E desc[UR36][R6.64+0xc4], R51 ;  /* 0x0000c43306002986 */ /* 0x000fe8000c101924 */
[----:B------:R-:W-:Y:S04]  /*46d0*/  @P4 STG.E desc[UR36][R4.64+0xe0], R21 ;  /* 0x0000e01504004986 */ /* 0x000fe8000c101924 */
[----:B------:R0:W-:Y:S02]  /*46e0*/  @P5 STG.E desc[UR36][R4.64+0xe4], R53 ;  /* 0x0000e43504005986 */ /* 0x0001e4000c101924 */
[----:B0-----:R-:W-:-:S02]  /*46f0*/  @P1 IMAD.MOV.U32 R4, RZ, RZ, R8 ;  /* 0x000000ffff041224 */ /* 0x001fc400078e0008 */
[----:B------:R-:W-:-:S05]  /*4700*/  @P1 IMAD.MOV.U32 R5, RZ, RZ, R9 ;  /* 0x000000ffff051224 */ /* 0x000fca00078e0009 */
[----:B------:R0:W-:Y:S04]  /*4710*/  @P1 STG.E desc[UR36][R4.64+0xe0], R13 ;  /* 0x0000e00d04001986 */ /* 0x0001e8000c101924 */
[----:B------:R0:W-:Y:S02]  /*4720*/  @P0 STG.E desc[UR36][R8.64+0xe4], R55 ;  /* 0x0000e43708000986 */ /* 0x0001e4000c101924 */
.L_x_94:
[----:B------:R-:W-:Y:S05]  /*4730*/  BSYNC B0 ;  /* 0x0000000000007941 */ /* 0x000fea0003800000 */
.L_x_32:
[----:B------:R-:W-:Y:S01]  /*4740*/  IADD3 R16, P0, R16, UR38, RZ ;  /* 0x0000002610107c10 */ /* 0x000fe2000ff1e0ff */
[----:B------:R-:W-:Y:S01]  /*4750*/  ULDC.64 UR4, c[0x0][0x650] ;  /* 0x0001940000047ab9 */ /* 0x000fe20000000a00 */
[----:B------:R-:W-:Y:S01]  /*4760*/  PRMT R3, RZ, 0x7610, R3 ;  /* 0x00007610ff037816 */ /* 0x000fe20000000003 */
[----:B------:R-:W-:Y:S01]  /*4770*/  IMAD.MOV.U32 R70, RZ, RZ, -0x1 ;  /* 0xffffffffff467424 */ /* 0x000fe200078e00ff */
[----:B------:R-:W-:Y:S01]  /*4780*/  IADD3.X R17, R17, UR41, RZ, P0, !PT ;  /* 0x0000002911117c10 */ /* 0x000fe200087fe4ff */
[----:B--2---:R-:W-:Y:S01]  /*4790*/  IMAD.MOV.U32 R69, RZ, RZ, -0x1 ;  /* 0xffffffffff457424 */ /* 0x004fe200078e00ff */
[----:B------:R-:W-:-:S04]  /*47a0*/  ISETP.GE.U32.AND P0, PT, R16, UR4, PT ;  /* 0x0000000410007c0c */ /* 0x000fc8000bf06070 */
[----:B------:R-:W-:-:S13]  /*47b0*/  ISETP.GE.U32.AND.EX P0, PT, R17, UR5, PT, P0 ;  /* 0x0000000511007c0c */ /* 0x000fda000bf06100 */
[----:B------:R-:W-:Y:S05]  /*47c0*/  @P0 BRA `(.L_x_95) ;  /* 0x00000004004c0947 */ /* 0x000fea0003800000 */
[----:B01-3--:R-:W0:Y:S01]  /*47d0*/  LDC.64 R10, c[0x0][0x628] ;  /* 0x00018a00ff0a7b82 */ /* 0x00be220000000a00 */
[----:B----4-:R-:W1:Y:S01]  /*47e0*/  S2R R12, SR_CTAID.X ;  /* 0x00000000000c7919 */ /* 0x010e620000002500 */
[----:B------:R-:W-:Y:S02]  /*47f0*/  IMAD.MOV.U32 R8, RZ, RZ, R16 ;  /* 0x000000ffff087224 */ /* 0x000fe400078e0010 */
[----:B------:R-:W-:Y:S01]  /*4800*/  IMAD.MOV.U32 R9, RZ, RZ, R17 ;  /* 0x000000ffff097224 */ /* 0x000fe200078e0011 */
[----:B------:R-:W2:Y:S03]  /*4810*/  S2R R20, SR_CTAID.Y ;  /* 0x0000000000147919 */ /* 0x000ea60000002600 */
[----:B------:R-:W3:Y:S08]  /*4820*/  LDC R0, c[0x0][0x630] ;  /* 0x00018c00ff007b82 */ /* 0x000ef00000000800 */
[----:B------:R-:W4:Y:S01]  /*4830*/  LDC.64 R14, c[0x0][0x620] ;  /* 0x00018800ff0e7b82 */ /* 0x000f220000000a00 */
[----:B0-----:R-:W-:-:S04]  /*4840*/  ISETP.NE.U32.AND P0, PT, R10, RZ, PT ;  /* 0x000000ff0a00720c */ /* 0x001fc80003f05070 */
[----:B------:R-:W-:-:S13]  /*4850*/  ISETP.NE.AND.EX P0, PT, R11, RZ, PT, P0 ;  /* 0x000000ff0b00720c */ /* 0x000fda0003f05300 */
[----:B-1234-:R-:W-:Y:S05]  /*4860*/  @!P0 BRA `(.L_x_96) ;  /* 0x0000000000288947 */ /* 0x01efea0003800000 */
        /* <DEDUP_REMOVED lines=10> */
.L_x_96:
[-CC-:B------:R-:W-:Y:S01]  /*4910*/  SHF.R.U64 R69, R8, R0.reuse, R9.reuse ;  /* 0x0000000008457219 */ /* 0x180fe20000001209 */
[----:B------:R-:W0:Y:S01]  /*4920*/  LDC.64 R26, c[0x0][0x640] ;  /* 0x00019000ff1a7b82 */ /* 0x000e220000000a00 */
[----:B------:R-:W-:Y:S01]  /*4930*/  SHF.R.U32.HI R0, RZ, R0, R9 ;  /* 0x00000000ff007219 */ /* 0x000fe20000011609 */
[----:B------:R-:W-:Y:S01]  /*4940*/  ULDC UR4, c[0x0][0x150] ;  /* 0x0000540000047ab9 */ /* 0x000fe20000000800 */
[----:B------:R-:W-:Y:S02]  /*4950*/  IADD3 R3, P0, RZ, -R69, RZ ;  /* 0x80000045ff037210 */ /* 0x000fe40007f1e0ff */
[----:B------:R-:W-:-:S03]  /*4960*/  I2FP.F32.U32 R7, R12 ;  /* 0x0000000c00077245 */ /* 0x000fc60000201000 */
[----:B------:R-:W1:Y:S01]  /*4970*/  LDC R6, c[0x0][0x618] ;  /* 0x00018600ff067b82 */ /* 0x000e620000000800 */
[----:B------:R-:W-:Y:S02]  /*4980*/  IMAD.X R5, RZ, RZ, ~R0, P0 ;  /* 0x000000ffff057224 */ /* 0x000fe400000e0e00 */
[----:B------:R-:W-:Y:S01]  /*4990*/  FMUL R7, R7, UR4 ;  /* 0x0000000407077c20 */ /* 0x000fe20008400000 */
[----:B------:R-:W-:Y:S01]  /*49a0*/  ULDC UR4, c[0x0][0x154] ;  /* 0x0000550000047ab9 */ /* 0x000fe20000000800 */
[-C--:B------:R-:W-:Y:S02]  /*49b0*/  IMAD R0, R5, R14.reuse, RZ ;  /* 0x0000000e05007224 */ /* 0x080fe400078e02ff */
[C---:B------:R-:W-:Y:S01]  /*49c0*/  IMAD.WIDE.U32 R4, R3.reuse, R14, R16 ;  /* 0x0000000e03047225 */ /* 0x040fe200078e0010 */
[----:B------:R-:W2:Y:S01]  /*49d0*/  LDC R8, c[0x0][0x608] ;  /* 0x00018200ff087b82 */ /* 0x000ea20000000800 */
[----:B------:R-:W3:Y:S02]  /*49e0*/  F2I.U32.TRUNC.NTZ R7, R7 ;  /* 0x0000000700077305 */ /* 0x000ee4000020f000 */
[----:B------:R-:W-:Y:S01]  /*49f0*/  IMAD R3, R3, R15, R0 ;  /* 0x0000000f03037224 */ /* 0x000fe200078e0200 */
[----:B------:R-:W-:-:S03]  /*4a00*/  I2FP.F32.U32 R0, R20 ;  /* 0x0000001400007245 */ /* 0x000fc60000201000 */
[----:B------:R-:W-:Y:S01]  /*4a10*/  IMAD.IADD R3, R5, 0x1, R3 ;  /* 0x0000000105037824 */ /* 0x000fe200078e0203 */
[----:B------:R-:W4:Y:S01]  /*4a20*/  LDC R11, c[0x0][0x658] ;  /* 0x00019600ff0b7b82 */ /* 0x000f220000000800 */
[----:B0-----:R-:W-:-:S04]  /*4a30*/  ISETP.NE.U32.AND P0, PT, R26, RZ, PT ;  /* 0x000000ff1a00720c */ /* 0x001fc80003f05070 */
[----:B------:R-:W-:-:S03]  /*4a40*/  ISETP.NE.AND.EX P0, PT, R27, RZ, PT, P0 ;  /* 0x000000ff1b00720c */ /* 0x000fc60003f05300 */
[----:B------:R-:W0:Y:S01]  /*4a50*/  LDC R9, c[0x0][0x144] ;  /* 0x00005100ff097b82 */ /* 0x000e220000000800 */
[-C--:B-1----:R-:W-:Y:S01]  /*4a60*/  SHF.R.U64 R10, R4, R6.reuse, R3 ;  /* 0x00000006040a7219 */ /* 0x082fe20000001203 */
[----:B---3--:R-:W-:Y:S01]  /*4a70*/  IMAD.MOV R7, RZ, RZ, -R7 ;  /* 0x000000ffff077224 */ /* 0x008fe200078e0a07 */
[----:B------:R-:W-:Y:S01]  /*4a80*/  SHF.R.U32.HI R3, RZ, R6, R3 ;  /* 0x00000006ff037219 */ /* 0x000fe20000011603 */
[----:B------:R-:W-:-:S04]  /*4a90*/  FMUL R6, R0, UR4 ;  /* 0x0000000400067c20 */ /* 0x000fc80008400000 */
[----:B------:R-:W1:Y:S01]  /*4aa0*/  LDC R21, c[0x0][0x148] ;  /* 0x00005200ff157b82 */ /* 0x000e620000000800 */
[----:B------:R3:W0:Y:S01]  /*4ab0*/  F2I.U32.TRUNC.NTZ R14, R6 ;  /* 0x00000006000e7305 */ /* 0x000622000020f000 */
[-CC-:B--2---:R-:W-:Y:S02]  /*4ac0*/  SHF.R.U64 R13, R10, R8.reuse, R3.reuse ;  /* 0x000000080a0d7219 */ /* 0x184fe40000001203 */
[----:B------:R-:W-:-:S04]  /*4ad0*/  SHF.R.U32.HI R0, RZ, R8, R3 ;  /* 0x00000008ff007219 */ /* 0x000fc80000011603 */
[----:B-----5:R-:W2:Y:S01]  /*4ae0*/  LDC R24, c[0x0][0x648] ;  /* 0x00019200ff187b82 */ /* 0x020ea20000000800 */
[-CC-:B----4-:R-:W-:Y:S02]  /*4af0*/  SHF.R.U64 R15, R13, R11.reuse, R0.reuse ;  /* 0x0000000b0d0f7219 */ /* 0x190fe40000001200 */
[----:B------:R-:W-:-:S03]  /*4b00*/  SHF.R.U32.HI R5, RZ, R11, R0 ;  /* 0x0000000bff057219 */ /* 0x000fc60000011600 */
[----:B------:R-:W-:Y:S02]  /*4b10*/  IMAD.MOV.U32 R4, RZ, RZ, R15 ;  /* 0x000000ffff047224 */ /* 0x000fe400078e000f */
[----:B------:R-:W4:Y:S01]  /*4b20*/  LDC R28, c[0x0][0x638] ;  /* 0x00018e00ff1c7b82 */ /* 0x000f220000000800 */
[----:B0-----:R-:W-:-:S07]  /*4b30*/  IMAD R25, R9, R7, R12 ;  /* 0x0000000709197224 */ /* 0x001fce00078e020c */
[----:B------:R-:W0:Y:S08]  /*4b40*/  LDC R29, c[0x0][0x610] ;  /* 0x00018400ff1d7b82 */ /* 0x000e300000000800 */
[----:B------:R-:W0:Y:S01]  /*4b50*/  LDC R30, c[0x0][0x600] ;  /* 0x00018000ff1e7b82 */ /* 0x000e220000000800 */
[----:B-123--:R-:W-:Y:S05]  /*4b60*/  @!P0 BRA `(.L_x_97) ;  /* 0x0000000000288947 */ /* 0x00efea0003800000 */
[----:B------:R-:W1:Y:S02]  /*4b70*/  LDC R0, c[0x0][0x64c] ;  /* 0x00019300ff007b82 */ /* 0x000e640000000800 */
[----:B-1----:R-:W-:-:S05]  /*4b80*/  IADD3 R3, P0, R15, R0, RZ ;  /* 0x000000000f037210 */ /* 0x002fca0007f1e0ff */
        /* <DEDUP_REMOVED lines=8> */
.L_x_97:
[----:B------:R-:W-:Y:S01]  /*4c10*/  ISETP.NE.AND P0, PT, R2, 0x1, PT ;  /* 0x000000010200780c */ /* 0x000fe20003f05270 */
[----:B------:R-:W-:Y:S01]  /*4c20*/  IMAD.MOV R14, RZ, RZ, -R14 ;  /* 0x000000ffff0e7224 */ /* 0x000fe200078e0a0e */
[----:B------:R-:W-:Y:S02]  /*4c30*/  SHF.R.U64 R3, R4, R24, R5 ;  /* 0x0000001804037219 */ /* 0x000fe40000001205 */
[----:B------:R-:W-:Y:S02]  /*4c40*/  LOP3.LUT R0, R13, R66, RZ, 0xc0, !PT ;  /* 0x000000420d007212 */ /* 0x000fe400078ec0ff */
[----:B------:R-:W-:Y:S01]  /*4c50*/  LOP3.LUT R10, R10, R65, RZ, 0xc0, !PT ;  /* 0x000000410a0a7212 */ /* 0x000fe200078ec0ff */
[----:B------:R-:W-:Y:S02]  /*4c60*/  IMAD.MOV R4, RZ, RZ, -R3 ;  /* 0x000000ffff047224 */ /* 0x000fe400078e0a03 */
[----:B------:R-:W-:Y:S02]  /*4c70*/  IMAD R0, R61, R3, R0 ;  /* 0x000000033d007224 */ /* 0x000fe400078e0200 */
[----:B----4-:R-:W-:-:S02]  /*4c80*/  IMAD R3, R4, R28, R15 ;  /* 0x0000001c04037224 */ /* 0x010fc400078e020f */
[----:B------:R-:W-:Y:S02]  /*4c90*/  @P0 IMAD R25, R21, R14, R20 ;  /* 0x0000000e15190224 */ /* 0x000fe400078e0214 */
[----:B0-----:R-:W-:Y:S02]  /*4ca0*/  IMAD R5, R3, R30, R10 ;  /* 0x0000001e03057224 */ /* 0x001fe400078e020a */
[----:B------:R-:W-:Y:S02]  /*4cb0*/  IMAD R0, R0, R29, R25 ;  /* 0x0000001d00007224 */ /* 0x000fe400078e0219 */
[----:B------:R-:W-:-:S03]  /*4cc0*/  IMAD.MOV.U32 R4, RZ, RZ, 0x1 ;  /* 0x00000001ff047424 */ /* 0x000fc600078e00ff */
[----:B------:R-:W-:Y:S02]  /*4cd0*/  SEL R70, R5, R0, !P0 ;  /* 0x0000000005467207 */ /* 0x000fe40004000000 */
[----:B------:R-:W-:Y:S02]  /*4ce0*/  PRMT R3, R4, 0x7610, R3 ;  /* 0x0000761004037816 */ /* 0x000fe40000000003 */
[----:B------:R-:W-:-:S07]  /*4cf0*/  SEL R0, R0, R5, !P0 ;  /* 0x0000000500007207 */ /* 0x000fce0004000000 */
.L_x_95:
[----:B------:R-:W-:Y:S01]  /*4d00*/  LOP3.LUT P0, RZ, R3, 0xff, RZ, 0xc0, !PT ;  /* 0x000000ff03ff7812 */ /* 0x000fe2000780c0ff */
[----:B------:R-:W-:Y:S01]  /*4d10*/  UIMAD.WIDE.U32 UR4, UR42, -0x33333333, URZ ;  /* 0xcccccccd2a0478a5 */ /* 0x000fe2000f8e003f */
[----:B------:R-:W-:-:S03]  /*4d20*/  IMAD.MOV.U32 R71, RZ, RZ, R0 ;  /* 0x000000ffff477224 */ /* 0x000fc600078e0000 */
[----:B------:R-:W-:-:S04]  /*4d30*/  USHF.R.U32.HI UR4, URZ, 0x2, UR5 ;  /* 0x000000023f047899 */ /* 0x000fc80008011605 */
[----:B------:R-:W-:-:S04]  /*4d40*/  UIMAD UR42, UR4, -0x5, UR42 ;  /* 0xfffffffb042a78a4 */ /* 0x000fc8000f8e022a */
[----:B------:R-:W-:Y:S08]  /*4d50*/  @P0 BRA `(.L_x_98) ;  /* 0xffffffc400d00947 */ /* 0x000ff0000383ffff */
[----:B------:R-:W-:Y:S05]  /*4d60*/  EXIT ;  /* 0x000000000000794d */ /* 0x000fea0003800000 */
.L_x_7:
        /* <DEDUP_REMOVED lines=26> */
.L_x_100:
[----:B------:R-:W0:Y:S01]  /*4f10*/  LDC.64 R28, c[0x0][0x640] ;  /* 0x00019000ff1c7b82 */ /* 0x000e220000000a00 */
[-CC-:B------:R-:W-:Y:S01]  /*4f20*/  SHF.R.U64 R21, R14, R8.reuse, R15.reuse ;  /* 0x000000080e157219 */ /* 0x180fe2000000120f */
[----:B------:R-:W-:Y:S01]  /*4f30*/  IMAD.MOV.U32 R31, RZ, RZ, 0x1 ;  /* 0x00000001ff1f7424 */ /* 0x000fe200078e00ff */
[----:B------:R-:W-:Y:S02]  /*4f40*/  SHF.R.U32.HI R7, RZ, R8, R15 ;  /* 0x00000008ff077219 */ /* 0x000fe4000001160f */
[----:B------:R-:W-:-:S03]  /*4f50*/  IADD3 R13, P0, RZ, -R21, RZ ;  /* 0x80000015ff0d7210 */ /* 0x000fc60007f1e0ff */
[----:B------:R-:W1:Y:S02]  /*4f60*/  LDC R12, c[0x0][0x618] ;  /* 0x00018600ff0c7b82 */ /* 0x000e640000000800 */
[----:B------:R-:W-:Y:S02]  /*4f70*/  IMAD.X R7, RZ, RZ, ~R7, P0 ;  /* 0x000000ffff077224 */ /* 0x000fe400000e0e07 */
[----:B------:R-:W-:-:S04]  /*4f80*/  IMAD.WIDE.U32 R10, R13, R24, R16 ;  /* 0x000000180d0a7225 */ /* 0x000fc800078e0010 */
[----:B------:R-:W2:Y:S01]  /*4f90*/  LDC R14, c[0x0][0x608] ;  /* 0x00018200ff0e7b82 */ /* 0x000ea20000000800 */
[----:B------:R-:W-:-:S04]  /*4fa0*/  IMAD R8, R7, R24, RZ ;  /* 0x0000001807087224 */ /* 0x000fc800078e02ff */
[----:B------:R-:W-:-:S03]  /*4fb0*/  IMAD R7, R13, R25, R8 ;  /* 0x000000190d077224 */ /* 0x000fc600078e0208 */
[----:B------:R-:W3:Y:S01]  /*4fc0*/  LDC R26, c[0x0][0x658] ;  /* 0x00019600ff1a7b82 */ /* 0x000ee20000000800 */
[----:B------:R-:W-:Y:S01]  /*4fd0*/  IMAD.IADD R7, R11, 0x1, R7 ;  /* 0x000000010b077824 */ /* 0x000fe200078e0207 */
[----:B0-----:R-:W-:Y:S01]  /*4fe0*/  ISETP.NE.U32.AND P0, PT, R28, RZ, PT ;  /* 0x000000ff1c00720c */ /* 0x001fe20003f05070 */
[----:B------:R-:W-:-:S03]  /*4ff0*/  IMAD.MOV.U32 R11, RZ, RZ, -0x1 ;  /* 0xffffffffff0b7424 */ /* 0x000fc600078e00ff */
        /* <DEDUP_REMOVED lines=8> */
[-C--:B---3--:R-:W-:Y:S02]  /*5080*/  SHF.L.U32 R10, R11, R26.reuse, RZ ;  /* 0x0000001a0b0a7219 */ /* 0x088fe400000006ff */
[--C-:B------:R-:W-:Y:S02]  /*5090*/  SHF.R.U64 R24, R22, R26, R7.reuse ;  /* 0x0000001a16187219 */ /* 0x100fe40000001207 */
[----:B------:R-:W-:Y:S02]  /*50a0*/  LOP3.LUT R33, RZ, R10, RZ, 0x33, !PT ;  /* 0x0000000aff217212 */ /* 0x000fe400078e33ff */
[----:B------:R-:W-:Y:S01]  /*50b0*/  SHF.R.U32.HI R11, RZ, R26, R7 ;  /* 0x0000001aff0b7219 */ /* 0x000fe20000011607 */
[----:B------:R-:W3:Y:S01]  /*50c0*/  LDC R30, c[0x0][0x610] ;  /* 0x00018400ff1e7b82 */ /* 0x000ee20000000800 */
[----:B------:R-:W-:Y:S01]  /*50d0*/  IMAD.MOV.U32 R10, RZ, RZ, R24 ;  /* 0x000000ffff0a7224 */ /* 0x000fe200078e0018 */
[----:B------:R-:W-:Y:S06]  /*50e0*/  @!P0 BRA `(.L_x_101) ;  /* 0x0000000000288947 */ /* 0x000fec0003800000 */
        /* <DEDUP_REMOVED lines=10> */
.L_x_101:
[----:B------:R-:W-:Y:S02]  /*5190*/  ISETP.NE.AND P0, PT, R2, 0x1, PT ;  /* 0x000000010200780c */ /* 0x000fe40003f05270 */
[----:B-1----:R-:W-:Y:S01]  /*51a0*/  SHF.R.U64 R8, R10, R8, R11 ;  /* 0x000000080a087219 */ /* 0x002fe2000000120b */
[----:B0-----:R-:W-:Y:S01]  /*51b0*/  VIADD R11, R25, 0xffffffff ;  /* 0xffffffff190b7836 */ /* 0x001fe20000000000 */
[----:B------:R-:W-:Y:S02]  /*51c0*/  SHF.L.U32 R31, R31, R26, RZ ;  /* 0x0000001a1f1f7219 */ /* 0x000fe400000006ff */
[----:B------:R-:W-:Y:S01]  /*51d0*/  LOP3.LUT R5, R22, R33, RZ, 0xc0, !PT ;  /* 0x0000002116057212 */ /* 0x000fe200078ec0ff */
[----:B------:R-:W-:-:S04]  /*51e0*/  IMAD.MOV R7, RZ, RZ, -R8 ;  /* 0x000000ffff077224 */ /* 0x000fc800078e0a08 */
[----:B------:R-:W-:Y:S02]  /*51f0*/  IMAD R5, R31, R8, R5 ;  /* 0x000000081f057224 */ /* 0x000fe400078e0205 */
[----:B------:R-:W-:Y:S01]  /*5200*/  @P0 IMAD R6, R9, R23, R4 ;  /* 0x0000001709060224 */ /* 0x000fe200078e0204 */
[----:B------:R-:W-:Y:S01]  /*5210*/  LOP3.LUT R9, R20, R11, RZ, 0xc0, !PT ;  /* 0x0000000b14097212 */ /* 0x000fe200078ec0ff */
[----:B--2---:R-:W-:Y:S02]  /*5220*/  IMAD R4, R7, R27, R24 ;  /* 0x0000001b07047224 */ /* 0x004fe400078e0218 */
[----:B---3--:R-:W-:Y:S02]  /*5230*/  IMAD R6, R5, R30, R6 ;  /* 0x0000001e05067224 */ /* 0x008fe400078e0206 */
[----:B------:R-:W-:Y:S02]  /*5240*/  IMAD R5, R4, R25, R9 ;  /* 0x0000001904057224 */ /* 0x000fe400078e0209 */
[----:B------:R-:W-:-:S02]  /*5250*/  IMAD.MOV.U32 R8, RZ, RZ, 0x1 ;  /* 0x00000001ff087424 */ /* 0x000fc400078e00ff */
[----:B------:R-:W-:Y:S01]  /*5260*/  IMAD.MOV.U32 R7, RZ, RZ, R21 ;  /* 0x000000ffff077224 */ /* 0x000fe200078e0015 */
[----:B------:R-:W-:Y:S02]  /*5270*/  SEL R19, R5, R6, !P0 ;  /* 0x0000000605137207 */ /* 0x000fe40004000000 */
[----:B------:R-:W-:-:S07]  /*5280*/  SEL R12, R6, R5, !P0 ;  /* 0x00000005060c7207 */ /* 0x000fce0004000000 */
.L_x_99:
[----:B------:R-:W-:-:S08]  /*5290*/  NOP ;  /* 0x0000000000007918 */ /* 0x000fd00000000000 */
[----:B------:R-:W0:-:S00]  /*52a0*/  USETMAXREG.DEALLOC.CTAPOOL 0x28 ;  /* 0x00000028000079c8 */ /* 0x000e0000080e0500 */
[----:B0-----:R-:W-:-:S13]  /*52b0*/  ISETP.NE.AND P0, PT, R3, RZ, PT ;  /* 0x000000ff0300720c */ /* 0x001fda0003f05270 */
[----:B------:R-:W-:Y:S05]  /*52c0*/  @P0 EXIT ;  /* 0x000000000000094d */ /* 0x000fea0003800000 */
[----:B------:R-:W-:Y:S01]  /*52d0*/  LOP3.LUT P0, RZ, R8, 0xff, RZ, 0xc0, !PT ;  /* 0x000000ff08ff7812 */ /* 0x000fe2000780c0ff */
[----:B------:R-:W-:Y:S02]  /*52e0*/  IMAD.MOV.U32 R3, RZ, RZ, 0x1 ;  /* 0x00000001ff037424 */ /* 0x000fe400078e00ff */
[----:B------:R-:W-:-:S10]  /*52f0*/  IMAD.MOV.U32 R13, RZ, RZ, RZ ;  /* 0x000000ffff0d7224 */ /* 0x000fd400078e00ff */
[----:B------:R-:W-:Y:S05]  /*5300*/  @!P0 BRA `(.L_x_102) ;  /* 0x0000000c00948947 */ /* 0x000fea0003800000 */
[----:B------:R-:W0:Y:S01]  /*5310*/  LDC R3, c[0x0][0x28c] ;  /* 0x0000a300ff037b82 */ /* 0x000e220000000800 */
[----:B------:R-:W-:Y:S01]  /*5320*/  UMOV UR7, 0x1 ;  /* 0x0000000100077882 */ /* 0x000fe20000000000 */
[----:B------:R-:W-:Y:S01]  /*5330*/  ULDC UR14, c[0x0][0x658] ;  /* 0x00019600000e7ab9 */ /* 0x000fe20000000800 */
[----:B------:R-:W-:Y:S01]  /*5340*/  UMOV UR6, 0xffffffff ;  /* 0xffffffff00067882 */ /* 0x000fe20000000000 */
[----:B------:R-:W-:Y:S01]  /*5350*/  BSSY B0, `(.L_x_102) ;  /* 0x00000e0000007945 */ /* 0x000fe20003800000 */
[----:B------:R-:W-:Y:S01]  /*5360*/  USHF.L.U32 UR6, UR6, UR14, URZ ;  /* 0x0000000e06067299 */ /* 0x000fe2000800063f */
[----:B------:R-:W-:Y:S01]  /*5370*/  IMAD.MOV.U32 R11, RZ, RZ, 0x1 ;  /* 0x00000001ff0b7424 */ /* 0x000fe200078e00ff */
[----:B------:R-:W-:Y:S01]  /*5380*/  LOP3.LUT R10, R18, 0x2, RZ, 0xfc, !PT ;  /* 0x00000002120a7812 */ /* 0x000fe200078efcff */
[----:B------:R-:W1:Y:S01]  /*5390*/  S2UR UR5, SR_CgaCtaId ;  /* 0x00000000000579c3 */ /* 0x000e620000008800 */
[----:B------:R-:W-:Y:S01]  /*53a0*/  IMAD.MOV.U32 R13, RZ, RZ, RZ ;  /* 0x000000ffff0d7224 */ /* 0x000fe200078e00ff */
[----:B------:R-:W-:Y:S01]  /*53b0*/  ULDC UR13, c[0x0][0x600] ;  /* 0x00018000000d7ab9 */ /* 0x000fe20000000800 */
[----:B------:R-:W-:Y:S01]  /*53c0*/  UMOV UR29, 0x5 ;  /* 0x00000005001d7882 */ /* 0x000fe20000000000 */
[----:B------:R-:W-:-:S02]  /*53d0*/  UIADD3 UR13, UR13, -0x1, URZ ;  /* 0xffffffff0d0d7890 */ /* 0x000fc4000fffe03f */
[----:B------:R-:W-:Y:S02]  /*53e0*/  USHF.L.U32 UR14, UR7, UR14, URZ ;  /* 0x0000000e070e7299 */ /* 0x000fe4000800063f */
[----:B------:R-:W-:Y:S01]  /*53f0*/  ULOP3.LUT UR22, URZ, UR6, URZ, 0x33, !UPT ;  /* 0x000000063f167292 */ /* 0x000fe2000f8e333f */
[----:B------:R-:W-:Y:S01]  /*5400*/  ULDC.64 UR42, c[0x0][0x198] ;  /* 0x00006600002a7ab9 */ /* 0x000fe20000000a00 */
[----:B0-----:R-:W-:-:S05]  /*5410*/  VIADD R3, R3, 0x3f ;  /* 0x0000003f03037836 */ /* 0x001fca0000000000 */
[----:B------:R-:W-:Y:S01]  /*5420*/  SHF.R.S32.HI R4, RZ, 0x1f, R3 ;  /* 0x0000001fff047819 */ /* 0x000fe20000011403 */
[----:B-1----:R-:W-:-:S03]  /*5430*/  ULOP3.LUT UR4, UR5, 0x1, URZ, 0xc0, !UPT ;  /* 0x0000000105047892 */ /* 0x002fc6000f8ec03f */
[----:B------:R-:W-:Y:S01]  /*5440*/  LEA.HI R4, R4, R3, RZ, 0x6 ;  /* 0x0000000304047211 */ /* 0x000fe200078f30ff */
[----:B------:R-:W-:Y:S01]  /*5450*/  USHF.R.U32.HI UR31, URZ, 0x1, UR5 ;  /* 0x000000013f1f7899 */ /* 0x000fe20008011605 */
[----:B------:R-:W-:Y:S01]  /*5460*/  IMAD.MOV.U32 R3, RZ, RZ, 0x1 ;  /* 0x00000001ff037424 */ /* 0x000fe200078e00ff */
[----:B------:R-:W-:Y:S01]  /*5470*/  USHF.L.U32 UR15, UR5, 0x5, URZ ;  /* 0x00000005050f7899 */ /* 0x000fe2000800063f */
[----:B------:R-:W-:Y:S01]  /*5480*/  SHF.R.S32.HI R8, RZ, 0x6, R4 ;  /* 0x00000006ff087819 */ /* 0x000fe20000011404 */
[----:B------:R-:W-:Y:S02]  /*5490*/  USHF.L.U32 UR21, UR5, 0xa, URZ ;  /* 0x0000000a05157899 */ /* 0x000fe4000800063f */
[----:B------:R-:W-:Y:S02]  /*54a0*/  ULOP3.LUT UR5, UR5, 0xfffffffe, URZ, 0xc0, !UPT ;  /* 0xfffffffe05057892 */ /* 0x000fe4000f8ec03f */
[----:B------:R-:W-:Y:S01]  /*54b0*/  UISETP.GT.U32.AND UP0, UPT, UR4, 0xffff, UPT ;  /* 0x0000ffff0400788c */ /* 0x000fe2000bf04070 */
[----:B------:R-:W-:Y:S01]  /*54c0*/  VIADD R9, R8, 0x1 ;  /* 0x0000000108097836 */ /* 0x000fe20000000000 */
[----:B------:R-:W-:-:S02]  /*54d0*/  USHF.L.U32 UR23, UR7, UR5, URZ ;  /* 0x0000000507177299 */ /* 0x000fc4000800063f */
[----:B------:R-:W-:Y:S02]  /*54e0*/  ULOP3.LUT UR5, UR5, 0x1, URZ, 0xfc, !UPT ;  /* 0x0000000105057892 */ /* 0x000fe4000f8efc3f */
[----:B------:R-:W-:Y:S02]  /*54f0*/  USEL UR4, UR4, 0xffff, !UP0 ;  /* 0x0000ffff04047887 */ /* 0x000fe4000c000000 */
[----:B------:R-:W-:Y:S02]  /*5500*/  USHF.L.U32 UR5, UR7, UR5, URZ ;  /* 0x0000000507057299 */ /* 0x000fe4000800063f */
[----:B------:R-:W-:Y:S02]  /*5510*/  ULOP3.LUT UR4, UR4, 0xffff, URZ, 0xc0, !UPT ;  /* 0x0000ffff04047892 */ /* 0x000fe4000f8ec03f */
[----:B------:R-:W-:Y:S02]  /*5520*/  ULOP3.LUT UR15, UR15, 0x20, URZ, 0xc0, !UPT ;  /* 0x000000200f0f7892 */ /* 0x000fe4000f8ec03f */
[----:B------:R-:W-:-:S02]  /*5530*/  ULOP3.LUT UR21, UR21, 0x400, URZ, 0xc0, !UPT ;  /* 0x0000040015157892 */ /* 0x000fc4000f8ec03f */
[----:B------:R-:W-:Y:S02]  /*5540*/  ULOP3.LUT UR23, UR23, UR5, URZ, 0xfc, !UPT ;  /* 0x0000000517177292 */ /* 0x000fe4000f8efc3f */
[----:B------:R-:W-:-:S12]  /*5550*/  USHF.L.U32 UR29, UR29, UR4, URZ ;  /* 0x000000041d1d7299 */ /* 0x000fd8000800063f */
.L_x_113:
[----:B------:R-:W-:-:S03]  /*5560*/  UMOV UR4, 0xffffffff ;  /* 0xffffffff00047882 */ /* 0x000fc60000000000 */
[----:B------:R-:W-:Y:S05]  /*5570*/  BRA.DIV UR4, `(.L_x_103) ;  /* 0x0000001204047947 */ /* 0x000fea000b800000 */
[----:B------:R-:W-:-:S13]  /*5580*/  ELECT P6, URZ, PT ;  /* 0x00000000003f782f */ /* 0x000fda00038c0000 */
.L_x_125:
[----:B------:R-:W0:Y:S01]  /*5590*/  LDC R4, c[0x0][0x28c] ;  /* 0x0000a300ff047b82 */ /* 0x000e220000000800 */
[----:B------:R-:W-:Y:S01]  /*55a0*/  BSSY B1, `(.L_x_104) ;  /* 0x0000048000017945 */ /* 0x000fe20003800000 */
[----:B0-----:R-:W-:-:S13]  /*55b0*/  ISETP.LT.OR P6, PT, R4, 0x1, !P6 ;  /* 0x000000010400780c */ /* 0x001fda00077c1670 */
[----:B------:R-:W-:Y:S05]  /*55c0*/  @P6 BRA `(.L_x_105) ;  /* 0x0000000400146947 */ /* 0x000fea0003800000 */
[----:B------:R-:W-:Y:S01]  /*55d0*/  LEA R12, R12, UR31, 0x1 ;  /* 0x0000001f0c0c7c11 */ /* 0x000fe2000f8e08ff */
[----:B------:R-:W-:Y:S01]  /*55e0*/  IMAD.MOV.U32 R20, RZ, RZ, RZ ;  /* 0x000000ffff147224 */ /* 0x000fe200078e00ff */
[----:B------:R-:W-:Y:S01]  /*55f0*/  LEA R19, R19, UR15, 0x6 ;  /* 0x0000000f13137c11 */ /* 0x000fe2000f8e30ff */
[----:B------:R-:W-:Y:S02]  /*5600*/  IMAD.MOV.U32 R4, RZ, RZ, R9 ;  /* 0x000000ffff047224 */ /* 0x000fe400078e0009 */
[----:B------:R-:W-:Y:S02]  /*5610*/  IMAD.MOV.U32 R5, RZ, RZ, R3 ;  /* 0x000000ffff057224 */ /* 0x000fe400078e0003 */
[----:B------:R-:W-:Y:S02]  /*5620*/  IMAD.MOV.U32 R6, RZ, RZ, R13 ;  /* 0x000000ffff067224 */ /* 0x000fe400078e000d */
[----:B------:R-:W-:-:S07]  /*5630*/  IMAD.SHL.U32 R15, R12, 0x40, RZ ;  /* 0x000000400c0f7824 */ /* 0x000fce00078e00ff */
.L_x_108:
[----:B------:R-:W0:Y:S01]  /*5640*/  S2R R21, SR_CgaCtaId ;  /* 0x0000000000157919 */ /* 0x000e220000008800 */
[----:B------:R-:W-:Y:S02]  /*5650*/  MOV R12, 0x400 ;  /* 0x00000400000c7802 */ /* 0x000fe40000000f00 */
[----:B------:R-:W-:-:S13]  /*5660*/  ISETP.NE.AND P1, PT, R0, RZ, PT ;  /* 0x000000ff0000720c */ /* 0x000fda0003f25270 */
[----:B------:R-:W1:Y:S01]  /*5670*/  @!P1 LDC R14, c[0x0][0x500] ;  /* 0x00014000ff0e9b82 */ /* 0x000e620000000800 */
[----:B0-----:R-:W-:Y:S02]  /*5680*/  LEA R23, R21, R12, 0x18 ;  /* 0x0000000c15177211 */ /* 0x001fe400078ec0ff */
[----:B------:R-:W-:-:S03]  /*5690*/  SHF.L.U32 R12, R5, 0x1f, RZ ;  /* 0x0000001f050c7819 */ /* 0x000fc600000006ff */
[----:B------:R-:W-:-:S04]  /*56a0*/  IMAD R21, R6, 0x8, R23 ;  /* 0x0000000806157824 */ /* 0x000fc800078e0217 */
[----:B------:R-:W0:Y:S02]  /*56b0*/  SYNCS.PHASECHK.TRANS64.TRYWAIT P0, [R21+URZ+0x28], R12 ;  /* 0x0000280c150075a7 */ /* 0x000e24000800017f */
[----:B01----:R-:W-:Y:S05]  /*56c0*/  @!P0 BRA `(.L_x_106) ;  /* 0x0000000c00d08947 */ /* 0x003fea0003800000 */
.L_x_126:
[----:B0-----:R-:W-:Y:S01]  /*56d0*/  PRMT R12, R10, 0x9910, RZ ;  /* 0x000099100a0c7816 */ /* 0x001fe200000000ff */
[----:B------:R0:W-:Y:S03]  /*56e0*/  @!P1 SYNCS.ARRIVE.TRANS64 RZ, [R21+URZ], R14 ;  /* 0x0000000e15ff99a7 */ /* 0x0001e6000800003f */
[----:B------:R-:W-:-:S13]  /*56f0*/  ISETP.NE.AND P0, PT, R12, 0x2, PT ;  /* 0x000000020c00780c */ /* 0x000fda0003f05270 */
[----:B0-----:R-:W-:Y:S05]  /*5700*/  @P0 BRA `(.L_x_107) ;  /* 0x0000000000040947 */ /* 0x001fea0003800000 */
[----:B------:R-:W-:Y:S01]  /*5710*/  BPT.TRAP 0x1 ;  /* 0x000000040000795c */ /* 0x000fe20000300000 */
.L_x_107:
[----:B------:R-:W-:Y:S01]  /*5720*/  LEA R12, R6, UR31, 0x2 ;  /* 0x0000001f060c7c11 */ /* 0x000fe2000f8e10ff */
[----:B------:R-:W-:Y:S01]  /*5730*/  VIADD R4, R4, 0xffffffff ;  /* 0xffffffff04047836 */ /* 0x000fe20000000000 */
[----:B------:R-:W-:Y:S01]  /*5740*/  LEA R14, R6, UR21, 0xc ;  /* 0x00000015060e7c11 */ /* 0x000fe2000f8e60ff */
[----:B------:R-:W-:Y:S01]  /*5750*/  UIADD3 UR4, UP0, UR42, 0xf0, URZ ;  /* 0x000000f02a047890 */ /* 0x000fe2000ff1e03f */
[----:B------:R-:W-:Y:S01]  /*5760*/  R2UR UR34, R20 ;  /* 0x00000000142272ca */ /* 0x000fe200000e0000 */
[----:B------:R-:W-:Y:S01]  /*5770*/  IMAD.SHL.U32 R12, R12, 0x800, RZ ;  /* 0x000008000c0c7824 */ /* 0x000fe200078e00ff */
[----:B------:R-:W-:Y:S01]  /*5780*/  R2UR UR33, R21 ;  /* 0x00000000152172ca */ /* 0x000fe200000e0000 */
[--C-:B------:R-:W-:Y:S01]  /*5790*/  IMAD R14, R14, 0x4, R23.reuse ;  /* 0x000000040e0e7824 */ /* 0x100fe200078e0217 */
[----:B------:R-:W-:Y:S01]  /*57a0*/  R2UR UR36, R7 ;  /* 0x00000000072472ca */ /* 0x000fe200000e0000 */
[----:B------:R-:W-:Y:S01]  /*57b0*/  IMAD R12, R12, 0x4, R23 ;  /* 0x000000040c0c7824 */ /* 0x000fe200078e0217 */
[----:B------:R-:W-:Y:S01]  /*57c0*/  R2UR UR35, R15 ;  /* 0x000000000f2372ca */ /* 0x000fe200000e0000 */
[----:B------:R-:W-:Y:S01]  /*57d0*/  UIADD3 UR44, UP1, UR42, 0x1f0, URZ ;  /* 0x000001f02a2c7890 */ /* 0x000fe2000ff3e03f */
[----:B------:R-:W-:Y:S01]  /*57e0*/  R2UR UR8, R14 ;  /* 0x000000000e0872ca */ /* 0x000fe200000e0000 */
[----:B------:R-:W-:Y:S01]  /*57f0*/  UIADD3.X UR5, URZ, UR43, URZ, UP0, !UPT ;  /* 0x0000002b3f057290 */ /* 0x000fe200087fe43f */
[----:B------:R-:W-:Y:S01]  /*5800*/  R2UR UR24, R12 ;  /* 0x000000000c1872ca */ /* 0x000fe200000e0000 */
[----:B------:R-:W-:Y:S01]  /*5810*/  UPRMT UR30, URZ, 0x5410, UR29 ;  /* 0x000054103f1e7896 */ /* 0x000fe2000800001d */
[----:B------:R-:W-:Y:S01]  /*5820*/  R2UR UR19, R19 ;  /* 0x00000000131372ca */ /* 0x000fe200000e0000 */
[----:B------:R-:W-:Y:S01]  /*5830*/  UIADD3 UR26, UR34, 0x20, URZ ;  /* 0x00000020221a7890 */ /* 0x000fe2000fffe03f */
[----:B------:R-:W-:Y:S01]  /*5840*/  ISETP.GT.AND P1, PT, R4, 0x1, PT ;  /* 0x000000010400780c */ /* 0x000fe20003f24270 */
[----:B------:R-:W-:Y:S01]  /*5850*/  UIADD3.X UR45, URZ, UR43, URZ, UP1, !UPT ;  /* 0x0000002b3f2d7290 */ /* 0x000fe20008ffe43f */
[----:B------:R-:W-:Y:S01]  /*5860*/  VIADD R6, R6, 0x1 ;  /* 0x0000000106067836 */ /* 0x000fe20000000000 */
[----:B------:R-:W-:Y:S01]  /*5870*/  UPRMT UR37, URZ, 0x5410, UR23 ;  /* 0x000054103f257896 */ /* 0x000fe20008000017 */
[----:B------:R-:W-:Y:S01]  /*5880*/  VIADD R20, R20, 0x40 ;  /* 0x0000004014147836 */ /* 0x000fe20000000000 */
[----:B------:R-:W-:Y:S01]  /*5890*/  UMOV UR6, 0x0 ;  /* 0x0000000000067882 */ /* 0x000fe20000000000 */
[----:B------:R-:W-:Y:S01]  /*58a0*/  UMOV UR7, 0x10000000 ;  /* 0x1000000000077882 */ /* 0x000fe20000000000 */
[----:B------:R-:W-:Y:S01]  /*58b0*/  UIADD3 UR16, UR8, 0x28100, URZ ;  /* 0x0002810008107890 */ /* 0x000fe2000fffe03f */
[----:B------:R-:W-:Y:S01]  /*58c0*/  ISETP.NE.AND P0, PT, R6, 0x5, PT ;  /* 0x000000050600780c */ /* 0x000fe20003f05270 */
[----:B------:R-:W-:-:S02]  /*58d0*/  UIADD3 UR32, UR24, 0x100, URZ ;  /* 0x0000010018207890 */ /* 0x000fc4000fffe03f */
[----:B------:R-:W-:Y:S01]  /*58e0*/  UIADD3 UR24, UR24, 0x4100, URZ ;  /* 0x0000410018187890 */ /* 0x000fe2000fffe03f */
[----:B------:R-:W-:Y:S01]  /*58f0*/  SEL R12, RZ, 0x1, P0 ;  /* 0x00000001ff0c7807 */ /* 0x000fe20000000000 */
[----:B------:R-:W-:Y:S01]  /*5900*/  UIADD3 UR8, UR8, 0x2a100, URZ ;  /* 0x0002a10008087890 */ /* 0x000fe2000fffe03f */
[----:B------:R-:W-:Y:S01]  /*5910*/  SEL R6, R6, RZ, P0 ;  /* 0x000000ff06067207 */ /* 0x000fe20000000000 */
[----:B------:R-:W-:Y:S01]  /*5920*/  UMOV UR25, UR33 ;  /* 0x0000002100197c82 */ /* 0x000fe20008000000 */
[----:B------:R-:W-:Y:S01]  /*5930*/  UMOV UR28, UR36 ;  /* 0x00000024001c7c82 */ /* 0x000fe20008000000 */
[----:B------:R-:W-:Y:S01]  /*5940*/  UMOV UR27, UR35 ;  /* 0x00000023001b7c82 */ /* 0x000fe20008000000 */
[----:B------:R-:W-:Y:S01]  /*5950*/  UMOV UR17, UR33 ;  /* 0x0000002100117c82 */ /* 0x000fe20008000000 */
[----:B------:R-:W-:Y:S01]  /*5960*/  UMOV UR18, UR34 ;  /* 0x0000002200127c82 */ /* 0x000fe20008000000 */
[----:B------:R-:W-:Y:S01]  /*5970*/  UMOV UR20, UR36 ;  /* 0x0000002400147c82 */ /* 0x000fe20008000000 */
[----:B------:R0:W-:Y:S01]  /*5980*/  UTMALDG.3D.MULTICAST [UR32], [UR4], UR30, desc[UR6] ;  /* 0x00000620040073b4 */ /* 0x0001e2000801181e */
[----:B------:R-:W-:Y:S01]  /*5990*/  UMOV UR9, UR33 ;  /* 0x0000002100097c82 */ /* 0x000fe20008000000 */
[----:B------:R-:W-:Y:S01]  /*59a0*/  UMOV UR11, UR19 ;  /* 0x00000013000b7c82 */ /* 0x000fe20008000000 */
[----:B------:R-:W-:Y:S01]  /*59b0*/  UMOV UR12, UR36 ;  /* 0x00000024000c7c82 */ /* 0x000fe20008000000 */
[----:B------:R-:W-:Y:S01]  /*59c0*/  UMOV UR10, UR26 ;  /* 0x0000001a000a7c82 */ /* 0x000fe20008000000 */
[----:B------:R-:W-:Y:S01]  /*59d0*/  LOP3.LUT R5, R5, R12, RZ, 0x3c, !PT ;  /* 0x0000000c05057212 */ /* 0x000fe200078e3cff */
[----:B------:R0:W-:Y:S01]  /*59e0*/  UTMALDG.3D.MULTICAST [UR24], [UR4], UR30, desc[UR6] ;  /* 0x00000618040073b4 */ /* 0x0001e2000801181e */
[----:B------:R0:W-:Y:S01]  /*59f0*/  UTMALDG.3D.MULTICAST [UR16], [UR44], UR37, desc[UR6] ;  /* 0x000006102c0073b4 */ /* 0x0001e20008011825 */
[----:B------:R0:W-:Y:S02]  /*5a00*/  UTMALDG.3D.MULTICAST [UR8], [UR44], UR37, desc[UR6] ;  /* 0x000006082c0073b4 */ /* 0x0001e40008011825 */
[----:B0-----:R-:W-:Y:S05]  /*5a10*/  @P1 BRA `(.L_x_108) ;  /* 0xfffffffc00081947 */ /* 0x001fea000383ffff */
.L_x_105:
[----:B------:R-:W-:Y:S05]  /*5a20*/  BSYNC B1 ;  /* 0x0000000000017941 */ /* 0x000fea0003800000 */
.L_x_104:
[----:B------:R-:W-:Y:S01]  /*5a30*/  LOP3.LUT P1, RZ, R11, 0xff, RZ, 0xc0, !PT ;  /* 0x000000ff0bff7812 */ /* 0x000fe2000782c0ff */
[C---:B------:R-:W-:Y:S01]  /*5a40*/  IMAD.IADD R13, R8.reuse, 0x1, R13 ;  /* 0x00000001080d7824 */ /* 0x040fe200078e020d */
[----:B------:R-:W-:Y:S01]  /*5a50*/  ULDC.64 UR4, c[0x0][0x650] ;  /* 0x0001940000047ab9 */ /* 0x000fe20000000a00 */
[C---:B------:R-:W-:Y:S01]  /*5a60*/  ISETP.GE.U32.AND P2, PT, R8.reuse, 0x5, PT ;  /* 0x000000050800780c */ /* 0x040fe20003f46070 */
[----:B------:R-:W-:Y:S01]  /*5a70*/  BSSY B1, `(.L_x_109) ;  /* 0x000006b000017945 */ /* 0x000fe20003800000 */
[----:B------:R-:W-:Y:S01]  /*5a80*/  IMAD.MOV.U32 R12, RZ, RZ, -0x1 ;  /* 0xffffffffff0c7424 */ /* 0x000fe200078e00ff */
[----:B------:R-:W-:Y:S01]  /*5a90*/  ISETP.GT.U32.AND P0, PT, R13, 0x4, PT ;  /* 0x000000040d00780c */ /* 0x000fe20003f04070 */
[----:B------:R-:W-:Y:S01]  /*5aa0*/  IMAD.MOV.U32 R19, RZ, RZ, -0x1 ;  /* 0xffffffffff137424 */ /* 0x000fe200078e00ff */
[----:B------:R-:W-:Y:S01]  /*5ab0*/  PRMT R11, RZ, 0x7610, R11 ;  /* 0x00007610ff0b7816 */ /* 0x000fe2000000000b */
[----:B------:R-:W-:Y:S01]  /*5ac0*/  IMAD.MOV.U32 R7, RZ, RZ, -0x1 ;  /* 0xffffffffff077424 */ /* 0x000fe200078e00ff */
[----:B------:R-:W-:-:S03]  /*5ad0*/  ISETP.LT.U32.AND P0, PT, R8, 0x5, P0 ;  /* 0x000000050800780c */ /* 0x000fc60000701070 */
[----:B------:R-:W0:Y:S01]  /*5ae0*/  @P1 S2R R5, SR_CgaCtaId ;  /* 0x0000000000051919 */ /* 0x000e220000008800 */
[----:B------:R-:W-:-:S04]  /*5af0*/  @P1 MOV R4, 0x400 ;  /* 0x0000040000041802 */ /* 0x000fc80000000f00 */
[----:B0-----:R-:W-:Y:S01]  /*5b00*/  @P1 LEA R6, R5, R4, 0x18 ;  /* 0x0000000405061211 */ /* 0x001fe200078ec0ff */
[----:B------:R-:W-:Y:S01]  /*5b10*/  IMAD.WIDE.U32 R4, R13, -0x33333333, RZ ;  /* 0xcccccccd0d047825 */ /* 0x000fe200078e00ff */
[----:B------:R-:W-:Y:S02]  /*5b20*/  SEL R4, RZ, 0x1, !P0 ;  /* 0x00000001ff047807 */ /* 0x000fe40004000000 */
[----:B------:R0:W-:Y:S01]  /*5b30*/  @P1 SYNCS.ARRIVE.TRANS64.A1T0 RZ, [R6+URZ+0x68], RZ ;  /* 0x000068ff06ff19a7 */ /* 0x0001e2000810003f */
[----:B------:R-:W-:Y:S02]  /*5b40*/  IADD3 R16, P1, R16, UR38, RZ ;  /* 0x0000002610107c10 */ /* 0x000fe4000ff3e0ff */
[----:B------:R-:W-:Y:S02]  /*5b50*/  LOP3.LUT R3, R3, R4, RZ, 0x3c, !PT ;  /* 0x0000000403037212 */ /* 0x000fe400078e3cff */
[----:B------:R-:W-:Y:S02]  /*5b60*/  IADD3.X R17, R17, UR41, RZ, P1, !PT ;  /* 0x0000002911117c10 */ /* 0x000fe40008ffe4ff */
[----:B------:R-:W-:-:S02]  /*5b70*/  ISETP.GE.U32.AND P0, PT, R16, UR4, PT ;  /* 0x0000000410007c0c */ /* 0x000fc4000bf06070 */
[----:B0-----:R-:W-:Y:S02]  /*5b80*/  SHF.R.U32.HI R6, RZ, 0x2, R5 ;  /* 0x00000002ff067819 */ /* 0x001fe40000011605 */
[----:B------:R-:W-:Y:S02]  /*5b90*/  ISETP.GE.U32.AND.EX P0, PT, R17, UR5, PT, P0 ;  /* 0x0000000511007c0c */ /* 0x000fe4000bf06100 */
[----:B------:R-:W-:Y:S01]  /*5ba0*/  @P2 LOP3.LUT R3, R3, 0x1, R6, 0x78, !PT ;  /* 0x0000000103032812 */ /* 0x000fe200078e7806 */
[----:B------:R-:W-:Y:S01]  /*5bb0*/  IMAD R13, R6, -0x5, R13 ;  /* 0xfffffffb060d7824 */ /* 0x000fe200078e020d */
[----:B------:R-:W-:-:S09]  /*5bc0*/  PRMT R4, RZ, 0x7610, R4 ;  /* 0x00007610ff047816 */ /* 0x000fd20000000004 */
[----:B------:R-:W-:Y:S05]  /*5bd0*/  @P0 BRA `(.L_x_110) ;  /* 0x0000000400500947 */ /* 0x000fea0003800000 */
[----:B------:R-:W0:Y:S01]  /*5be0*/  S2R R15, SR_CTAID.X ;  /* 0x00000000000f7919 */ /* 0x000e220000002500 */
[----:B------:R-:W-:Y:S01]  /*5bf0*/  ULDC.64 UR4, c[0x0][0x628] ;  /* 0x00018a0000047ab9 */ /* 0x000fe20000000a00 */
[----:B------:R-:W1:Y:S01]  /*5c00*/  LDC R20, c[0x0][0x144] ;  /* 0x00005100ff147b82 */ /* 0x000e620000000800 */
[----:B------:R-:W-:Y:S01]  /*5c10*/  ISETP.NE.U32.AND P0, PT, RZ, UR4, PT ;  /* 0x00000004ff007c0c */ /* 0x000fe2000bf05070 */
[----:B------:R-:W2:Y:S01]  /*5c20*/  S2R R12, SR_CTAID.Y ;  /* 0x00000000000c7919 */ /* 0x000ea20000002600 */
[----:B------:R-:W-:Y:S01]  /*5c30*/  ULDC UR6, c[0x0][0x150] ;  /* 0x0000540000067ab9 */ /* 0x000fe20000000800 */
[----:B------:R-:W-:Y:S01]  /*5c40*/  ULDC UR7, c[0x0][0x630] ;  /* 0x00018c0000077ab9 */ /* 0x000fe20000000800 */
[----:B------:R-:W-:Y:S01]  /*5c50*/  ISETP.NE.AND.EX P0, PT, RZ, UR5, PT, P0 ;  /* 0x00000005ff007c0c */ /* 0x000fe2000bf05300 */
[----:B------:R-:W-:Y:S01]  /*5c60*/  IMAD.MOV.U32 R4, RZ, RZ, R16 ;  /* 0x000000ffff047224 */ /* 0x000fe200078e0010 */
[----:B0-----:R-:W-:-:S05]  /*5c70*/  I2FP.F32.U32 R5, R15 ;  /* 0x0000000f00057245 */ /* 0x001fca0000201000 */
[----:B------:R-:W-:Y:S01]  /*5c80*/  FMUL R21, R5, UR6 ;  /* 0x0000000605157c20 */ /* 0x000fe20008400000 */
[----:B------:R-:W-:-:S05]  /*5c90*/  IMAD.MOV.U32 R5, RZ, RZ, R17 ;  /* 0x000000ffff057224 */ /* 0x000fca00078e0011 */
[----:B--2---:R-:W-:Y:S05]  /*5ca0*/  @!P0 BRA `(.L_x_111) ;  /* 0x0000000000288947 */ /* 0x004fea0003800000 */
[----:B------:R-:W-:Y:S02]  /*5cb0*/  ULDC UR6, c[0x0][0x634] ;  /* 0x00018d0000067ab9 */ /* 0x000fe40000000800 */
[----:B------:R-:W-:-:S05]  /*5cc0*/  IADD3 R5, P0, R16, UR6, RZ ;  /* 0x0000000610057c10 */ /* 0x000fca000ff1e0ff */
[----:B------:R-:W-:-:S04]  /*5cd0*/  IMAD.X R19, RZ, RZ, R17, P0 ;  /* 0x000000ffff137224 */ /* 0x000fc800000e0611 */
[----:B------:R-:W-:-:S04]  /*5ce0*/  IMAD.WIDE.U32 R6, R19, UR4, RZ ;  /* 0x0000000413067c25 */ /* 0x000fc8000f8e00ff */
[----:B------:R-:W-:-:S04]  /*5cf0*/  IMAD.WIDE.U32 R6, P0, R5, UR5, R6 ;  /* 0x0000000505067c25 */ /* 0x000fc8000f800006 */
[----:B------:R-:W-:-:S04]  /*5d00*/  IMAD.WIDE.U32 R4, R5, UR4, RZ ;  /* 0x0000000405047c25 */ /* 0x000fc8000f8e00ff */
[----:B------:R-:W-:Y:S01]  /*5d10*/  IMAD.MOV.U32 R4, RZ, RZ, R7 ;  /* 0x000000ffff047224 */ /* 0x000fe200078e0007 */
[----:B------:R-:W-:Y:S01]  /*5d20*/  IADD3 RZ, P1, R5, R6, RZ ;  /* 0x0000000605ff7210 */ /* 0x000fe20007f3e0ff */
[----:B------:R-:W-:-:S04]  /*5d30*/  IMAD.X R5, RZ, RZ, RZ, P0 ;  /* 0x000000ffff057224 */ /* 0x000fc800000e06ff */
[----:B------:R-:W-:-:S08]  /*5d40*/  IMAD.WIDE.U32.X R4, R19, UR5, R4, P1 ;  /* 0x0000000513047c25 */ /* 0x000fd000088e0404 */
.L_x_111:
[--C-:B------:R-:W-:Y:S01]  /*5d50*/  SHF.R.U64 R14, R4, UR7, R5.reuse ;  /* 0x00000007040e7c19 */ /* 0x100fe20008001205 */
[----:B------:R-:W0:Y:S01]  /*5d60*/  F2I.U32.TRUNC.NTZ R21, R21 ;  /* 0x0000001500157305 */ /* 0x000e22000020f000 */
[----:B------:R-:W-:Y:S01]  /*5d70*/  SHF.R.U32.HI R4, RZ, UR7, R5 ;  /* 0x00000007ff047c19 */ /* 0x000fe20008011605 */
[----:B------:R-:W-:Y:S01]  /*5d80*/  ULDC.64 UR4, c[0x0][0x620] ;  /* 0x0001880000047ab9 */ /* 0x000fe20000000a00 */
[----:B------:R-:W-:Y:S01]  /*5d90*/  IADD3 R7, P0, RZ, -R14, RZ ;  /* 0x8000000eff077210 */ /* 0x000fe20007f1e0ff */
[----:B------:R-:W-:-:S04]  /*5da0*/  ULDC.64 UR6, c[0x0][0x640] ;  /* 0x0001900000067ab9 */ /* 0x000fc80000000a00 */
[----:B------:R-:W-:Y:S01]  /*5db0*/  IMAD.X R4, RZ, RZ, ~R4, P0 ;  /* 0x000000ffff047224 */ /* 0x000fe200000e0e04 */
[----:B------:R-:W-:-:S03]  /*5dc0*/  ISETP.NE.U32.AND P0, PT, RZ, UR6, PT ;  /* 0x00000006ff007c0c */ /* 0x000fc6000bf05070 */
[----:B------:R-:W-:Y:S01]  /*5dd0*/  IMAD R6, R4, UR4, RZ ;  /* 0x0000000404067c24 */ /* 0x000fe2000f8e02ff */
[----:B------:R-:W-:Y:S01]  /*5de0*/  ISETP.NE.AND.EX P0, PT, RZ, UR7, PT, P0 ;  /* 0x00000007ff007c0c */ /* 0x000fe2000bf05300 */
[----:B------:R-:W-:Y:S01]  /*5df0*/  IMAD.WIDE.U32 R4, R7, UR4, R16 ;  /* 0x0000000407047c25 */ /* 0x000fe2000f8e0010 */
[----:B------:R-:W-:-:S03]  /*5e00*/  ULDC UR4, c[0x0][0x618] ;  /* 0x0001860000047ab9 */ /* 0x000fc60000000800 */
[----:B------:R-:W-:Y:S01]  /*5e10*/  IMAD R7, R7, UR5, R6 ;  /* 0x0000000507077c24 */ /* 0x000fe2000f8e0206 */
[----:B------:R-:W-:Y:S01]  /*5e20*/  ULDC UR5, c[0x0][0x154] ;  /* 0x0000550000057ab9 */ /* 0x000fe20000000800 */
[----:B0-----:R-:W-:Y:S02]  /*5e30*/  IMAD.MOV R6, RZ, RZ, -R21 ;  /* 0x000000ffff067224 */ /* 0x001fe400078e0a15 */
[----:B------:R-:W0:Y:S01]  /*5e40*/  LDC R21, c[0x0][0x148] ;  /* 0x00005200ff157b82 */ /* 0x000e220000000800 */
[----:B------:R-:W-:Y:S02]  /*5e50*/  IMAD.IADD R5, R5, 0x1, R7 ;  /* 0x0000000105057824 */ /* 0x000fe400078e0207 */
[----:B-1----:R-:W-:Y:S01]  /*5e60*/  IMAD R15, R20, R6, R15 ;  /* 0x00000006140f7224 */ /* 0x002fe200078e020f */
[----:B------:R-:W-:Y:S02]  /*5e70*/  I2FP.F32.U32 R6, R12 ;  /* 0x0000000c00067245 */ /* 0x000fe40000201000 */
[----:B------:R-:W-:-:S02]  /*5e80*/  SHF.R.U64 R19, R4, UR4, R5 ;  /* 0x0000000404137c19 */ /* 0x000fc40008001205 */
[----:B------:R-:W-:Y:S01]  /*5e90*/  SHF.R.U32.HI R4, RZ, UR4, R5 ;  /* 0x00000004ff047c19 */ /* 0x000fe20008011605 */
[----:B------:R-:W-:Y:S01]  /*5ea0*/  FMUL R6, R6, UR5 ;  /* 0x0000000506067c20 */ /* 0x000fe20008400000 */
[----:B------:R-:W-:Y:S02]  /*5eb0*/  ULDC UR4, c[0x0][0x608] ;  /* 0x0001820000047ab9 */ /* 0x000fe40000000800 */
[--C-:B------:R-:W-:Y:S01]  /*5ec0*/  SHF.R.U64 R22, R19, UR4, R4.reuse ;  /* 0x0000000413167c19 */ /* 0x100fe20008001204 */
[----:B------:R1:W2:Y:S01]  /*5ed0*/  F2I.U32.TRUNC.NTZ R24, R6 ;  /* 0x0000000600187305 */ /* 0x0002a2000020f000 */
[----:B------:R-:W-:Y:S01]  /*5ee0*/  SHF.R.U32.HI R5, RZ, UR4, R4 ;  /* 0x00000004ff057c19 */ /* 0x000fe20008011604 */
[----:B------:R-:W-:-:S03]  /*5ef0*/  ULDC UR4, c[0x0][0x658] ;  /* 0x0001960000047ab9 */ /* 0x000fc60000000800 */
[--C-:B------:R-:W-:Y:S02]  /*5f00*/  SHF.R.U64 R20, R22, UR4, R5.reuse ;  /* 0x0000000416147c19 */ /* 0x100fe40008001205 */
[----:B------:R-:W-:-:S03]  /*5f10*/  SHF.R.U32.HI R23, RZ, UR4, R5 ;  /* 0x00000004ff177c19 */ /* 0x000fc60008011605 */
[----:B------:R-:W-:Y:S02]  /*5f20*/  IMAD.MOV.U32 R4, RZ, RZ, R20 ;  /* 0x000000ffff047224 */ /* 0x000fe400078e0014 */
[----:B------:R-:W-:Y:S01]  /*5f30*/  IMAD.MOV.U32 R5, RZ, RZ, R23 ;  /* 0x000000ffff057224 */ /* 0x000fe200078e0017 */
[----:B-1----:R-:W-:Y:S06]  /*5f40*/  @!P0 BRA `(.L_x_112) ;  /* 0x0000000000288947 */ /* 0x002fec0003800000 */
        /* <DEDUP_REMOVED lines=10> */
.L_x_112:
[----:B------:R-:W-:Y:S01]  /*5ff0*/  ISETP.NE.AND P0, PT, R2, 0x1, PT ;  /* 0x000000010200780c */ /* 0x000fe20003f05270 */
[----:B------:R-:W-:Y:S01]  /*6000*/  ULDC UR4, c[0x0][0x648] ;  /* 0x0001920000047ab9 */ /* 0x000fe20000000800 */
[----:B------:R-:W-:Y:S01]  /*6010*/  LOP3.LUT R22, R22, UR22, RZ, 0xc0, !PT ;  /* 0x0000001616167c12 */ /* 0x000fe2000f8ec0ff */
[----:B--2---:R-:W-:Y:S01]  /*6020*/  IMAD.MOV R24, RZ, RZ, -R24 ;  /* 0x000000ffff187224 */ /* 0x004fe200078e0a18 */
[----:B------:R-:W-:Y:S01]  /*6030*/  SHF.R.U64 R5, R4, UR4, R5 ;  /* 0x0000000404057c19 */ /* 0x000fe20008001205 */
[----:B------:R-:W-:Y:S01]  /*6040*/  ULDC UR4, c[0x0][0x638] ;  /* 0x00018e0000047ab9 */ /* 0x000fe20000000800 */
[----:B------:R-:W-:Y:S01]  /*6050*/  LOP3.LUT R19, R19, UR13, RZ, 0xc0, !PT ;  /* 0x0000000d13137c12 */ /* 0x000fe2000f8ec0ff */
[----:B------:R-:W-:Y:S01]  /*6060*/  ULDC UR5, c[0x0][0x610] ;  /* 0x0001840000057ab9 */ /* 0x000fe20000000800 */
[----:B------:R-:W-:Y:S02]  /*6070*/  IMAD.MOV.U32 R4, RZ, RZ, 0x1 ;  /* 0x00000001ff047424 */ /* 0x000fe400078e00ff */
[----:B------:R-:W-:-:S02]  /*6080*/  IMAD.MOV R7, RZ, RZ, -R5 ;  /* 0x000000ffff077224 */ /* 0x000fc400078e0a05 */
[----:B------:R-:W-:Y:S02]  /*6090*/  IMAD R22, R5, UR14, R22 ;  /* 0x0000000e05167c24 */ /* 0x000fe4000f8e0216 */
[----:B0-----:R-:W-:Y:S02]  /*60a0*/  @P0 IMAD R15, R21, R24, R12 ;  /* 0x00000018150f0224 */ /* 0x001fe400078e020c */
[----:B------:R-:W-:Y:S01]  /*60b0*/  IMAD R20, R7, UR4, R20 ;  /* 0x0000000407147c24 */ /* 0x000fe2000f8e0214 */
[----:B------:R-:W-:Y:S01]  /*60c0*/  ULDC UR4, c[0x0][0x600] ;  /* 0x0001800000047ab9 */ /* 0x000fe20000000800 */
[----:B------:R-:W-:Y:S02]  /*60d0*/  IMAD R15, R22, UR5, R15 ;  /* 0x00000005160f7c24 */ /* 0x000fe4000f8e020f */
[----:B------:R-:W-:Y:S02]  /*60e0*/  IMAD R20, R20, UR4, R19 ;  /* 0x0000000414147c24 */ /* 0x000fe4000f8e0213 */
[----:B------:R-:W-:-:S03]  /*60f0*/  IMAD.MOV.U32 R7, RZ, RZ, R14 ;  /* 0x000000ffff077224 */ /* 0x000fc600078e000e */
[----:B------:R-:W-:Y:S02]  /*6100*/  SEL R19, R20, R15, !P0 ;  /* 0x0000000f14137207 */ /* 0x000fe40004000000 */
[----:B------:R-:W-:-:S07]  /*6110*/  SEL R12, R15, R20, !P0 ;  /* 0x000000140f0c7207 */ /* 0x000fce0004000000 */
.L_x_110:
[----:B------:R-:W-:Y:S05]  /*6120*/  BSYNC B1 ;  /* 0x0000000000017941 */ /* 0x000fea0003800000 */
.L_x_109:
[----:B------:R-:W-:-:S13]  /*6130*/  LOP3.LUT P0, RZ, R4, 0xff, RZ, 0xc0, !PT ;  /* 0x000000ff04ff7812 */ /* 0x000fda000780c0ff */
[----:B------:R-:W-:Y:S05]  /*6140*/  @P0 BRA `(.L_x_113) ;  /* 0xfffffff400040947 */ /* 0x000fea000383ffff */
[----:B------:R-:W-:Y:S05]  /*6150*/  BSYNC B0 ;  /* 0x0000000000007941 */ /* 0x000fea0003800000 */
.L_x_102:
[----:B------:R-:W-:-:S03]  /*6160*/  UMOV UR4, 0xffffffff ;  /* 0xffffffff00047882 */ /* 0x000fc60000000000 */
[----:B------:R-:W-:Y:S05]  /*6170*/  BRA.DIV UR4, `(.L_x_114) ;  /* 0x0000000604387947 */ /* 0x000fea000b800000 */
[----:B------:R-:W-:-:S13]  /*6180*/  ELECT P6, URZ, PT ;  /* 0x00000000003f782f */ /* 0x000fda00038c0000 */
.L_x_129:
[----:B------:R-:W-:Y:S04]  /*6190*/  BSSY B0, `(.L_x_115) ;  /* 0x0000034000007945 */ /* 0x000fe80003800000 */
[----:B------:R-:W-:Y:S05]  /*61a0*/  @!P6 BRA `(.L_x_116) ;  /* 0x0000000000c8e947 */ /* 0x000fea0003800000 */
[----:B------:R-:W-:-:S04]  /*61b0*/  LOP3.LUT R18, R18, 0x2, RZ, 0xfc, !PT ;  /* 0x0000000212127812 */ /* 0x000fc800078efcff */
[----:B------:R-:W-:-:S13]  /*61c0*/  ISETP.NE.AND P0, PT, R18, 0x3, PT ;  /* 0x000000031200780c */ /* 0x000fda0003f05270 */
[----:B------:R-:W-:Y:S05]  /*61d0*/  @!P0 BRA `(.L_x_117) ;  /* 0x0000000000048947 */ /* 0x000fea0003800000 */
[----:B------:R-:W-:Y:S01]  /*61e0*/  BPT.TRAP 0x1 ;  /* 0x000000040000795c */ /* 0x000fe20000300000 */
.L_x_117:
[----:B------:R-:W0:Y:S01]  /*61f0*/  S2R R5, SR_CgaCtaId ;  /* 0x0000000000057919 */ /* 0x000e220000008800 */
[----:B------:R-:W-:Y:S02]  /*6200*/  MOV R0, 0x400 ;  /* 0x0000040000007802 */ /* 0x000fe40000000f00 */
[----:B------:R-:W-:Y:S02]  /*6210*/  SHF.L.U32 R4, R3, 0x1f, RZ ;  /* 0x0000001f03047819 */ /* 0x000fe400000006ff */
[----:B0-----:R-:W-:-:S05]  /*6220*/  LEA R0, R5, R0, 0x18 ;  /* 0x0000000005007211 */ /* 0x001fca00078ec0ff */
[----:B------:R-:W-:-:S04]  /*6230*/  VIADD R0, R0, 0x28 ;  /* 0x0000002800007836 */ /* 0x000fc80000000000 */
[C---:B------:R-:W-:Y:S02]  /*6240*/  IMAD R7, R13.reuse, 0x8, R0 ;  /* 0x000000080d077824 */ /* 0x040fe400078e0200 */
[----:B------:R-:W-:Y:S02]  /*6250*/  VIADD R13, R13, 0x1 ;  /* 0x000000010d0d7836 */ /* 0x000fe40000000000 */
[----:B------:R-:W0:Y:S03]  /*6260*/  SYNCS.PHASECHK.TRANS64.TRYWAIT P0, [R7+URZ], R4 ;  /* 0x00000004070075a7 */ /* 0x000e26000800017f */
[----:B------:R-:W-:-:S04]  /*6270*/  ISETP.NE.AND P1, PT, R13, 0x5, PT ;  /* 0x000000050d00780c */ /* 0x000fc80003f25270 */
[----:B------:R-:W-:Y:S02]  /*6280*/  SEL R2, RZ, 0x1, P1 ;  /* 0x00000001ff027807 */ /* 0x000fe40000800000 */
[----:B------:R-:W-:Y:S02]  /*6290*/  SEL R13, R13, RZ, P1 ;  /* 0x000000ff0d0d7207 */ /* 0x000fe40000800000 */
[----:B------:R-:W-:-:S03]  /*62a0*/  LOP3.LUT R6, R3, R2, RZ, 0x3c, !PT ;  /* 0x0000000203067212 */ /* 0x000fc600078e3cff */
[----:B------:R-:W-:Y:S01]  /*62b0*/  IMAD R8, R13, 0x8, R0 ;  /* 0x000000080d087824 */ /* 0x000fe200078e0200 */
[----:B------:R-:W-:Y:S01]  /*62c0*/  SHF.L.U32 R5, R6, 0x1f, RZ ;  /* 0x0000001f06057819 */ /* 0x000fe200000006ff */
[----:B0-----:R-:W-:Y:S06]  /*62d0*/  @!P0 BRA `(.L_x_118) ;  /* 0x0000000400008947 */ /* 0x001fec0003800000 */
.L_x_130:
[----:B------:R-:W1:Y:S01]  /*62e0*/  SYNCS.PHASECHK.TRANS64.TRYWAIT P0, [R8+URZ], R5 ;  /* 0x00000005080075a7 */ /* 0x000e62000800017f */
[----:B------:R-:W-:-:S05]  /*62f0*/  VIADD R2, R13, 0x1 ;  /* 0x000000010d027836 */ /* 0x000fca0000000000 */
[----:B------:R-:W-:-:S04]  /*6300*/  ISETP.NE.AND P1, PT, R2, 0x5, PT ;  /* 0x000000050200780c */ /* 0x000fc80003f25270 */
[----:B------:R-:W-:Y:S02]  /*6310*/  SEL R3, RZ, 0x1, P1 ;  /* 0x00000001ff037807 */ /* 0x000fe40000800000 */
[----:B0-----:R-:W-:Y:S02]  /*6320*/  SEL R7, R2, RZ, P1 ;  /* 0x000000ff02077207 */ /* 0x001fe40000800000 */
[----:B------:R-:W-:-:S03]  /*6330*/  LOP3.LUT R6, R6, R3, RZ, 0x3c, !PT ;  /* 0x0000000306067212 */ /* 0x000fc600078e3cff */
[----:B------:R-:W-:Y:S01]  /*6340*/  IMAD R9, R7, 0x8, R0 ;  /* 0x0000000807097824 */ /* 0x000fe200078e0200 */
[----:B------:R-:W-:Y:S01]  /*6350*/  SHF.L.U32 R4, R6, 0x1f, RZ ;  /* 0x0000001f06047819 */ /* 0x000fe200000006ff */
[----:B-1----:R-:W-:Y:S06]  /*6360*/  @!P0 BRA `(.L_x_119) ;  /* 0x0000000000f08947 */ /* 0x002fec0003800000 */
.L_x_131:
[----:B------:R-:W1:Y:S01]  /*6370*/  SYNCS.PHASECHK.TRANS64.TRYWAIT P0, [R9+URZ], R4 ;  /* 0x00000004090075a7 */ /* 0x000e62000800017f */
[----:B------:R-:W-:-:S05]  /*6380*/  VIADD R2, R7, 0x1 ;  /* 0x0000000107027836 */ /* 0x000fca0000000000 */
[----:B------:R-:W-:-:S04]  /*6390*/  ISETP.NE.AND P1, PT, R2, 0x5, PT ;  /* 0x000000050200780c */ /* 0x000fc80003f25270 */
[----:B------:R-:W-:Y:S02]  /*63a0*/  SEL R3, RZ, 0x1, P1 ;  /* 0x00000001ff037807 */ /* 0x000fe40000800000 */
[----:B------:R-:W-:Y:S02]  /*63b0*/  SEL R7, R2, RZ, P1 ;  /* 0x000000ff02077207 */ /* 0x000fe40000800000 */
[----:B------:R-:W-:-:S03]  /*63c0*/  LOP3.LUT R11, R6, R3, RZ, 0x3c, !PT ;  /* 0x00000003060b7212 */ /* 0x000fc600078e3cff */
[----:B------:R-:W-:Y:S01]  /*63d0*/  IMAD R6, R7, 0x8, R0 ;  /* 0x0000000807067824 */ /* 0x000fe200078e0200 */
[----:B0-----:R-:W-:Y:S01]  /*63e0*/  SHF.L.U32 R5, R11, 0x1f, RZ ;  /* 0x0000001f0b057819 */ /* 0x001fe200000006ff */
[----:B-1----:R-:W-:Y:S06]  /*63f0*/  @!P0 BRA `(.L_x_120) ;  /* 0x0000000000e08947 */ /* 0x002fec0003800000 */
.L_x_132:
[----:B------:R-:W1:Y:S01]  /*6400*/  SYNCS.PHASECHK.TRANS64.TRYWAIT P0, [R6+URZ], R5 ;  /* 0x00000005060075a7 */ /* 0x000e62000800017f */
[----:B------:R-:W-:-:S05]  /*6410*/  VIADD R2, R7, 0x1 ;  /* 0x0000000107027836 */ /* 0x000fca0000000000 */
[----:B------:R-:W-:-:S04]  /*6420*/  ISETP.NE.AND P1, PT, R2, 0x5, PT ;  /* 0x000000050200780c */ /* 0x000fc80003f25270 */
[----:B0-----:R-:W-:Y:S02]  /*6430*/  SEL R4, RZ, 0x1, P1 ;  /* 0x00000001ff047807 */ /* 0x001fe40000800000 */
[----:B------:R-:W-:Y:S02]  /*6440*/  SEL R3, R2, RZ, P1 ;  /* 0x000000ff02037207 */ /* 0x000fe40000800000 */
[----:B------:R-:W-:Y:S01]  /*6450*/  LOP3.LUT R4, R11, R4, RZ, 0x3c, !PT ;  /* 0x000000040b047212 */ /* 0x000fe200078e3cff */
[----:B-1----:R-:W-:Y:S06]  /*6460*/  @!P0 BRA `(.L_x_121) ;  /* 0x0000000000d88947 */ /* 0x002fec0003800000 */
.L_x_133:
[----:B------:R-:W-:Y:S01]  /*6470*/  IMAD R3, R3, 0x8, R0 ;  /* 0x0000000803037824 */ /* 0x000fe200078e0200 */
[----:B------:R-:W-:-:S07]  /*6480*/  SHF.L.U32 R0, R4, 0x1f, RZ ;  /* 0x0000001f04007819 */ /* 0x000fce00000006ff */
.L_x_122:
[----:B-1----:R1:W2:Y:S02]  /*6490*/  SYNCS.PHASECHK.TRANS64.TRYWAIT P0, [R3+URZ], R0 ;  /* 0x00000000030075a7 */ /* 0x0022a4000800017f */
[----:B--2---:R-:W-:Y:S05]  /*64a0*/  @!P0 NANOSLEEP.SYNCS 0x989680 ;  /* 0x009896800000895d */ /* 0x004fea0003900000 */
[----:B------:R-:W2:Y:S02]  /*64b0*/  @!P0 SYNCS.PHASECHK.TRANS64 P0, [R3+URZ], R0 ;  /* 0x00000000030085a7 */ /* 0x000ea4000800007f */
[----:B--2---:R-:W-:Y:S05]  /*64c0*/  @!P0 BRA `(.L_x_122) ;  /* 0xfffffffc00f08947 */ /* 0x004fea000383ffff */
.L_x_116:
[----:B------:R-:W-:Y:S05]  /*64d0*/  BSYNC B0 ;  /* 0x0000000000007941 */ /* 0x000fea0003800000 */
.L_x_115:
[----:B------:R-:W-:Y:S05]  /*64e0*/  EXIT ;  /* 0x000000000000794d */ /* 0x000fea0003800000 */
.L_x_21:
[----:B-1----:R1:W2:Y:S02]  /*64f0*/  SYNCS.PHASECHK.TRANS64.TRYWAIT P1, [R3+URZ], R0 ;  /* 0x00000000030075a7 */ /* 0x0022a4000802017f */
[----:B--2---:R-:W-:Y:S05]  /*6500*/  @!P1 NANOSLEEP.SYNCS 0x989680 ;  /* 0x009896800000995d */ /* 0x004fea0003900000 */
[----:B------:R-:W2:Y:S02]  /*6510*/  @!P1 SYNCS.PHASECHK.TRANS64 P1, [R3+URZ], R0 ;  /* 0x00000000030095a7 */ /* 0x000ea4000802007f */
[----:B--2---:R-:W-:Y:S05]  /*6520*/  @!P1 BRA `(.L_x_21) ;  /* 0xfffffffc00f09947 */ /* 0x004fea000383ffff */
[----:B------:R-:W-:Y:S05]  /*6530*/  BRA `(.L_x_20) ;  /* 0xffffffb000a47947 */ /* 0x000fea000383ffff */
.L_x_26:
[----:B-1----:R1:W2:Y:S02]  /*6540*/  SYNCS.PHASECHK.TRANS64.TRYWAIT P1, [R5+URZ], R4 ;  /* 0x00000004050075a7 */ /* 0x0022a4000802017f */
[----:B--2---:R-:W-:Y:S05]  /*6550*/  @!P1 NANOSLEEP.SYNCS 0x989680 ;  /* 0x009896800000995d */ /* 0x004fea0003900000 */
[----:B------:R-:W2:Y:S02]  /*6560*/  @!P1 SYNCS.PHASECHK.TRANS64 P1, [R5+URZ], R4 ;  /* 0x00000004050095a7 */ /* 0x000ea4000802007f */
[----:B--2---:R-:W-:Y:S05]  /*6570*/  @!P1 BRA `(.L_x_26) ;  /* 0xfffffffc00f09947 */ /* 0x004fea000383ffff */
[----:B------:R-:W-:Y:S05]  /*6580*/  BRA `(.L_x_25) ;  /* 0xffffffb400f07947 */ /* 0x000fea000383ffff */
.L_x_103:
[----:B------:R-:W-:Y:S01]  /*6590*/  BSSY B1, `(.L_x_123) ;  /* 0x0000006000017945 */ /* 0x000fe20003800000 */
[----:B------:R-:W-:-:S07]  /*65a0*/  IMAD.MOV.U32 R15, RZ, RZ, -0x1 ;  /* 0xffffffffff0f7424 */ /* 0x000fce00078e00ff */
[----:B------:R-:W-:Y:S05]  /*65b0*/  WARPSYNC.COLLECTIVE R15, `(.L_x_124) ;  /* 0x000000000f0c7348 */ /* 0x000fea0003c00000 */
[----:B------:R-:W-:Y:S02]  /*65c0*/  ELECT P6, UR62, PT ;  /* 0x00000000003e782f */ /* 0x000fe400038c0000 */
[----:B------:R-:W-:Y:S01]  /*65d0*/  MOV R14, UR62 ;  /* 0x0000003e000e7c02 */ /* 0x000fe20008000f00 */
[----:B------:R-:W-:Y:S10]  /*65e0*/  ENDCOLLECTIVE ;  /* 0x000000000000791b */ /* 0x000ff40003800000 */
.L_x_124:
[----:B------:R-:W-:Y:S05]  /*65f0*/  BSYNC B1 ;  /* 0x0000000000017941 */ /* 0x000fea0003800000 */
.L_x_123:
[----:B------:R-:W-:Y:S05]  /*6600*/  BRA `(.L_x_125) ;  /* 0xffffffec00e07947 */ /* 0x000fea000383ffff */
.L_x_106:
[----:B0-----:R0:W1:Y:S02]  /*6610*/  SYNCS.PHASECHK.TRANS64.TRYWAIT P0, [R21+URZ+0x28], R12 ;  /* 0x0000280c150075a7 */ /* 0x001064000800017f */
[----:B-1----:R-:W-:Y:S05]  /*6620*/  @!P0 NANOSLEEP.SYNCS 0x989680 ;  /* 0x009896800000895d */ /* 0x002fea0003900000 */
[----:B------:R-:W1:Y:S02]  /*6630*/  @!P0 SYNCS.PHASECHK.TRANS64 P0, [R21+URZ+0x28], R12 ;  /* 0x0000280c150085a7 */ /* 0x000e64000800007f */
[----:B-1----:R-:W-:Y:S05]  /*6640*/  @!P0 BRA `(.L_x_106) ;  /* 0xfffffffc00f08947 */ /* 0x002fea000383ffff */
[----:B------:R-:W-:Y:S05]  /*6650*/  BRA `(.L_x_126) ;  /* 0xfffffff0001c7947 */ /* 0x000fea000383ffff */
.L_x_114:
[----:B------:R-:W-:Y:S01]  /*6660*/  BSSY B0, `(.L_x_127) ;  /* 0x0000006000007945 */ /* 0x000fe20003800000 */
[----:B------:R-:W-:-:S07]  /*6670*/  IMAD.MOV.U32 R15, RZ, RZ, -0x1 ;  /* 0xffffffffff0f7424 */ /* 0x000fce00078e00ff */
[----:B------:R-:W-:Y:S05]  /*6680*/  WARPSYNC.COLLECTIVE R15, `(.L_x_128) ;  /* 0x000000000f0c7348 */ /* 0x000fea0003c00000 */
[----:B------:R-:W-:Y:S02]  /*6690*/  ELECT P6, UR62, PT ;  /* 0x00000000003e782f */ /* 0x000fe400038c0000 */
[----:B------:R-:W-:Y:S01]  /*66a0*/  MOV R14, UR62 ;  /* 0x0000003e000e7c02 */ /* 0x000fe20008000f00 */
[----:B------:R-:W-:Y:S10]  /*66b0*/  ENDCOLLECTIVE ;  /* 0x000000000000791b */ /* 0x000ff40003800000 */
.L_x_128:
[----:B------:R-:W-:Y:S05]  /*66c0*/  BSYNC B0 ;  /* 0x0000000000007941 */ /* 0x000fea0003800000 */
.L_x_127:
[----:B------:R-:W-:Y:S05]  /*66d0*/  BRA `(.L_x_129) ;  /* 0xfffffff800ac7947 */ /* 0x000fea000383ffff */
.L_x_118:
[----:B0-----:R0:W1:Y:S02]  /*66e0*/  SYNCS.PHASECHK.TRANS64.TRYWAIT P0, [R7+URZ], R4 ;  /* 0x00000004070075a7 */ /* 0x001064000800017f */
[----:B-1----:R-:W-:Y:S05]  /*66f0*/  @!P0 NANOSLEEP.SYNCS 0x989680 ;  /* 0x009896800000895d */ /* 0x002fea0003900000 */
[----:B------:R-:W1:Y:S02]  /*6700*/  @!P0 SYNCS.PHASECHK.TRANS64 P0, [R7+URZ], R4 ;  /* 0x00000004070085a7 */ /* 0x000e64000800007f */
[----:B-1----:R-:W-:Y:S05]  /*6710*/  @!P0 BRA `(.L_x_118) ;  /* 0xfffffffc00f08947 */ /* 0x002fea000383ffff */
[----:B------:R-:W-:Y:S05]  /*6720*/  BRA `(.L_x_130) ;  /* 0xfffffff800ec7947 */ /* 0x000fea000383ffff */
.L_x_119:
[----:B0-----:R0:W1:Y:S02]  /*6730*/  SYNCS.PHASECHK.TRANS64.TRYWAIT P0, [R8+URZ], R5 ;  /* 0x00000005080075a7 */ /* 0x001064000800017f */
[----:B-1----:R-:W-:Y:S05]  /*6740*/  @!P0 NANOSLEEP.SYNCS 0x989680 ;  /* 0x009896800000895d */ /* 0x002fea0003900000 */
[----:B------:R-:W1:Y:S02]  /*6750*/  @!P0 SYNCS.PHASECHK.TRANS64 P0, [R8+URZ], R5 ;  /* 0x00000005080085a7 */ /* 0x000e64000800007f */
[----:B-1----:R-:W-:Y:S05]  /*6760*/  @!P0 BRA `(.L_x_119) ;  /* 0xfffffffc00f08947 */ /* 0x002fea000383ffff */
[----:B------:R-:W-:Y:S05]  /*6770*/  BRA `(.L_x_131) ;  /* 0xfffffff800fc7947 */ /* 0x000fea000383ffff */
.L_x_120:
[----:B0-----:R0:W1:Y:S02]  /*6780*/  SYNCS.PHASECHK.TRANS64.TRYWAIT P0, [R9+URZ], R4 ;  /* 0x00000004090075a7 */ /* 0x001064000800017f */
[----:B-1----:R-:W-:Y:S05]  /*6790*/  @!P0 NANOSLEEP.SYNCS 0x989680 ;  /* 0x009896800000895d */ /* 0x002fea0003900000 */
[----:B------:R-:W1:Y:S02]  /*67a0*/  @!P0 SYNCS.PHASECHK.TRANS64 P0, [R9+URZ], R4 ;  /* 0x00000004090085a7 */ /* 0x000e64000800007f */
[----:B-1----:R-:W-:Y:S05]  /*67b0*/  @!P0 BRA `(.L_x_120) ;  /* 0xfffffffc00f08947 */ /* 0x002fea000383ffff */
[----:B------:R-:W-:Y:S05]  /*67c0*/  BRA `(.L_x_132) ;  /* 0xfffffffc000c7947 */ /* 0x000fea000383ffff */
.L_x_121:
[----:B0-----:R0:W1:Y:S02]  /*67d0*/  SYNCS.PHASECHK.TRANS64.TRYWAIT P0, [R6+URZ], R5 ;  /* 0x00000005060075a7 */ /* 0x001064000800017f */
[----:B-1----:R-:W-:Y:S05]  /*67e0*/  @!P0 NANOSLEEP.SYNCS 0x989680 ;  /* 0x009896800000895d */ /* 0x002fea0003900000 */
[----:B------:R-:W1:Y:S02]  /*67f0*/  @!P0 SYNCS.PHASECHK.TRANS64 P0, [R6+URZ], R5 ;  /* 0x00000005060085a7 */ /* 0x000e64000800007f */
[----:B-1----:R-:W-:Y:S05]  /*6800*/  @!P0 BRA `(.L_x_121) ;  /* 0xfffffffc00f08947 */ /* 0x002fea000383ffff */
[----:B------:R-:W-:Y:S05]  /*6810*/  BRA `(.L_x_133) ;  /* 0xfffffffc00147947 */ /* 0x000fea000383ffff */
.L_x_134:
[----:B------:R-:W-:-:S00]  /*6820*/  BRA `(.L_x_134) ;  /* 0xfffffffc00fc7947 */ /* 0x000fc0000383ffff */
[----:B------:R-:W-:-:S00]  /*6830*/  NOP ;  /* 0x0000000000007918 */ /* 0x000fc00000000000 */
        /* <DEDUP_REMOVED lines=12> */
.L_x_135:


//--------------------- .nv.global.init           --------------------------
	.section	.nv.global.init,"aw",@progbits
.nv.global.init:
	.type		$str$22,@object
	.size		$str$22,($str$23 - $str$22)
$str$22:
        /*0000*/ 	.byte	0x6b, 0x5f, 0x74, 0x69, 0x6c, 0x65, 0x5f, 0x63, 0x6f, 0x75, 0x6e, 0x74, 0x20, 0x3e, 0x3d, 0x20
        /*0010*/ 	.byte	0x31, 0x00
	.type		$str$23,@object
	.size		$str$23,(__unnamed_1 - $str$23)
$str$23:
        /*0012*/ 	.byte	0x2f, 0x74, 0x6d, 0x70, 0x2f, 0x63, 0x75, 0x74, 0x6c, 0x61, 0x73, 0x73, 0x5f, 0x73, 0x77, 0x65
        /*0022*/ 	.byte	0x65, 0x70, 0x5f, 0x73, 0x72, 0x63, 0x2f, 0x69, 0x6e, 0x63, 0x6c, 0x75, 0x64, 0x65, 0x2f, 0x63
        /*0032*/ 	.byte	0x75, 0x74, 0x6c, 0x61, 0x73, 0x73, 0x2f, 0x67, 0x65, 0x6d, 0x6d, 0x2f, 0x63, 0x6f, 0x6c, 0x6c
        /*0042*/ 	.byte	0x65, 0x63, 0x74, 0x69, 0x76, 0x65, 0x2f, 0x73, 0x6d, 0x39, 0x30, 0x5f, 0x6d, 0x6d, 0x61, 0x5f
        /*0052*/ 	.byte	0x74, 0x6d, 0x61, 0x5f, 0x67, 0x6d, 0x6d, 0x61, 0x5f, 0x73, 0x73, 0x5f, 0x77, 0x61, 0x72, 0x70
        /*0062*/ 	.byte	0x73, 0x70, 0x65, 0x63, 0x69, 0x61, 0x6c, 0x69, 0x7a, 0x65, 0x64, 0x2e, 0x68, 0x70, 0x70, 0x00
	.type		__unnamed_1,@object
	.size		__unnamed_1,(.L_0 - __unnamed_1)
__unnamed_1:
        /*0072*/ 	.byte	0x76, 0x6f, 0x69, 0x64, 0x20, 0x63, 0x75, 0x74, 0x6c, 0x61, 0x73, 0x73, 0x3a, 0x3a, 0x67, 0x65
        /* <DEDUP_REMOVED lines=178> */
.L_0:


//--------------------- .nv.shared._ZN7cutlass13device_kernelINS_4gemm6kernel13GemmUniversalIN4cute5tupleIJiiiiEEENS1_10collective13CollectiveMmaINS1_34MainloopSm90TmaGmmaWarpSpecializedILi5ENS5_IJNS4_1CILi2EEESB_NSA_ILi1EEEEEENS1_35KernelTmaWarpSpecializedCooperativeEEENS5_IJNSA_ILi128EEENSA_ILi64EEESH_EEENS_10tfloat32_tENS5_IJlSC_lEEESJ_SK_NS4_8TiledMMAINS4_8MMA_AtomIJNS4_4SM904GMMA29MMA_64x64x8_F32TF32TF32_SS_TNILNSO_7ScaleInE1ELSQ_1EEEEEENS4_6LayoutINS5_IJSB_SC_SC_EEENS5_IJSC_NSA_ILi0EEESV_EEEEENS5_IJNS4_10UnderscoreESY_SY_EEEEENS4_23SM90_TMA_LOAD_MULTICASTENS4_14ComposedLayoutINS4_7SwizzleILi3ELi4ELi3EEENS4_18smem_ptr_flag_bitsILi32EEENST_INS5_IJNSA_ILi8EEENSA_ILi32EEEEEENS5_IJS18_SC_EEEEEEEvNS4_8identityES11_S1C_vS1D_EENS_8epilogue10collective6detail29Sm90TmaWarpSpecializedAdapterINS1G_15DefaultEpilogueISJ_SK_SK_NS1F_6thread17LinearCombinationISJ_Li1EffLNS1K_9ScaleType4KindE0ELNS_15FloatRoundStyleE2ESJ_EENS1_15EpilogueDefaultEEEEEvvEEEEvNT_6ParamsE --------------------------
	.section	.nv.shared._ZN7cutlass13device_kernelINS_4gemm6kernel13GemmUniversalIN4cute5tupleIJiiiiEEENS1_10collective13CollectiveMmaINS1_34MainloopSm90TmaGmmaWarpSpecializedILi5ENS5_IJNS4_1CILi2EEESB_NSA_ILi1EEEEEENS1_35KernelTmaWarpSpecializedCooperativeEEENS5_IJNSA_ILi128EEENSA_ILi64EEESH_EEENS_10tfloat32_tENS5_IJlSC_lEEESJ_SK_NS4_8TiledMMAINS4_8MMA_AtomIJNS4_4SM904GMMA29MMA_64x64x8_F32TF32TF32_SS_TNILNSO_7ScaleInE1ELSQ_1EEEEEENS4_6LayoutINS5_IJSB_SC_SC_EEENS5_IJSC_NSA_ILi0EEESV_EEEEENS5_IJNS4_10UnderscoreESY_SY_EEEEENS4_23SM90_TMA_LOAD_MULTICASTENS4_14ComposedLayoutINS4_7SwizzleILi3ELi4ELi3EEENS4_18smem_ptr_flag_bitsILi32EEENST_INS5_IJNSA_ILi8EEENSA_ILi32EEEEEENS5_IJS18_SC_EEEEEEEvNS4_8identityES11_S1C_vS1D_EENS_8epilogue10collective6detail29Sm90TmaWarpSpecializedAdapterINS1G_15DefaultEpilogueISJ_SK_SK_NS1F_6thread17LinearCombinationISJ_Li1EffLNS1K_9ScaleType4KindE0ELNS_15FloatRoundStyleE2ESJ_EENS1_15EpilogueDefaultEEEEEvvEEEEvNT_6ParamsE,"aw",@nobits
	.sectionflags	@""
	.align	16
	.zero		1024


//--------------------- .nv.shared.reserved.0     --------------------------
	.section	.nv.shared.reserved.0,"aw",@nobits
	.weak		__nv_reservedSMEM_offset_0_alias
	.size		__nv_reservedSMEM_offset_0_alias, 0, 0
	.other		__nv_reservedSMEM_offset_0_alias,@"STO_CUDA_RESERVED_SHARED STV_DEFAULT"
__nv_reservedSMEM_offset_0_alias:
	.zero		0


//--------------------- .nv.global                --------------------------
	.section	.nv.global,"aw",@nobits
.nv.global:
	.type		_ZN39_INTERNAL_86d5af96_4_k_cu_025367a9_71954cute1_E,@object
	.size		_ZN39_INTERNAL_86d5af96_4_k_cu_025367a9_71954cute1_E,(_ZN39_INTERNAL_86d5af96_4_k_cu_025367a9_71954cuda3std3__45__cpo6cbeginE - _ZN39_INTERNAL_86d5af96_4_k_cu_025367a9_71954cute1_E)
_ZN39_INTERNAL_86d5af96_4_k_cu_025367a9_71954cute1_E:
	.zero		1
	.type		_ZN39_INTERNAL_86d5af96_4_k_cu_025367a9_71954cuda3std3__45__cpo6cbeginE,@object
	.size		_ZN39_INTERNAL_86d5af96_4_k_cu_025367a9_71954cuda3std3__45__cpo6cbeginE,(_ZN39_INTERNAL_86d5af96_4_k_cu_025367a9_71954cuda3std3__48in_placeE - _ZN39_INTERNAL_86d5af96_4_k_cu_025367a9_71954cuda3std3__45__cpo6cbeginE)
_ZN39_INTERNAL_86d5af96_4_k_cu_025367a9_71954cuda3std3__45__cpo6cbeginE:
	.zero		1
	.type		_ZN39_INTERNAL_86d5af96_4_k_cu_025367a9_71954cuda3std3__48in_placeE,@object
	.size		_ZN39_INTERNAL_86d5af96_4_k_cu_025367a9_71954cuda3std3__48in_placeE,(_ZN39_INTERNAL_86d5af96_4_k_cu_025367a9_71954cuda3std6ranges3__45__cpo9iter_moveE - _ZN39_INTERNAL_86d5af96_4_k_cu_025367a9_71954cuda3std3__48in_placeE)
_ZN39_INTERNAL_86d5af96_4_k_cu_025367a9_71954cuda3std3__48in_placeE:
	.zero		1
	.type		_ZN39_INTERNAL_86d5af96_4_k_cu_025367a9_71954cuda3std6ranges3__45__cpo9iter_moveE,@object
	.size		_ZN39_INTERNAL_86d5af96_4_k_cu_025367a9_71954cuda3std6ranges3__45__cpo9iter_moveE,(_ZN39_INTERNAL_86d5af96_4_k_cu_025367a9_71954cuda3std3__45__cpo5beginE - _ZN39_INTERNAL_86d5af96_4_k_cu_025367a9_71954cuda3std6ranges3__45__cpo9iter_moveE)
_ZN39_INTERNAL_86d5af96_4_k_cu_025367a9_71954cuda3std6ranges3__45__cpo9iter_moveE:
	.zero		1
	.type		_ZN39_INTERNAL_86d5af96_4_k_cu_025367a9_71954cuda3std3__45__cpo5beginE,@object
	.size		_ZN39_INTERNAL_86d5af96_4_k_cu_025367a9_71954cuda3std3__45__cpo5beginE,(_ZN39_INTERNAL_86d5af96_4_k_cu_025367a9_71954cuda3std3__441_GLOBAL__N__86d5af96_4_k_cu_025367a9_71956ignoreE - _ZN39_INTERNAL_86d5af96_4_k_cu_025367a9_71954cuda3std3__45__cpo5beginE)
_ZN39_INTERNAL_86d5af96_4_k_cu_025367a9_71954cuda3std3__45__cpo5beginE:
	.zero		1
	.type		_ZN39_INTERNAL_86d5af96_4_k_cu_025367a9_71954cuda3std3__441_GLOBAL__N__86d5af96_4_k_cu_025367a9_71956ignoreE,@object
	.size		_ZN39_INTERNAL_86d5af96_4_k_cu_025367a9_71954cuda3std3__441_GLOBAL__N__86d5af96_4_k_cu_025367a9_71956ignoreE,(_ZN39_INTERNAL_86d5af96_4_k_cu_025367a9_71954cute7productE - _ZN39_INTERNAL_86d5af96_4_k_cu_025367a9_71954cuda3std3__441_GLOBAL__N__86d5af96_4_k_cu_025367a9_71956ignoreE)
_ZN39_INTERNAL_86d5af96_4_k_cu_025367a9_71954cuda3std3__441_GLOBAL__N__86d5af96_4_k_cu_025367a9_71956ignoreE:
	.zero		1
	.type		_ZN39_INTERNAL_86d5af96_4_k_cu_025367a9_71954cute7productE,@object
	.size		_ZN39_INTERNAL_86d5af96_4_k_cu_025367a9_71954cute7productE,(_ZN39_INTERNAL_86d5af96_4_k_cu_025367a9_71954cuda3std3__45__cpo3endE - _ZN39_INTERNAL_86d5af96_4_k_cu_025367a9_71954cute7productE)
_ZN39_INTERNAL_86d5af96_4_k_cu_025367a9_71954cute7productE:
	.zero		1
	.type		_ZN39_INTERNAL_86d5af96_4_k_cu_025367a9_71954cuda3std3__45__cpo3endE,@object
	.size		_ZN39_INTERNAL_86d5af96_4_k_cu_025367a9_71954cuda3std3__45__cpo3endE,(_ZN39_INTERNAL_86d5af96_4_k_cu_025367a9_71954cuda3std3__419piecewise_constructE - _ZN39_INTERNAL_86d5af96_4_k_cu_025367a9_71954cuda3std3__45__cpo3endE)
_ZN39_INTERNAL_86d5af96_4_k_cu_025367a9_71954cuda3std3__45__cpo3endE:
	.zero		1
	.type		_ZN39_INTERNAL_86d5af96_4_k_cu_025367a9_71954cuda3std3__419piecewise_constructE,@object
	.size		_ZN39_INTERNAL_86d5af96_4_k_cu_025367a9_71954cuda3std3__419piecewise_constructE,(_ZN39_INTERNAL_86d5af96_4_k_cu_025367a9_71954cuda3std3__45__cpo4cendE - _ZN39_INTERNAL_86d5af96_4_k_cu_025367a9_71954cuda3std3__419piecewise_constructE)
_ZN39_INTERNAL_86d5af96_4_k_cu_025367a9_71954cuda3std3__419piecewise_constructE:
	.zero		1
	.type		_ZN39_INTERNAL_86d5af96_4_k_cu_025367a9_71954cuda3std3__45__cpo4cendE,@object
	.size		_ZN39_INTERNAL_86d5af96_4_k_cu_025367a9_71954cuda3std3__45__cpo4cendE,(_ZN39_INTERNAL_86d5af96_4_k_cu_025367a9_71954cuda3std6ranges3__45__cpo4swapE - _ZN39_INTERNAL_86d5af96_4_k_cu_025367a9_71954cuda3std3__45__cpo4cendE)
_ZN39_INTERNAL_86d5af96_4_k_cu_025367a9_71954cuda3std3__45__cpo4cendE:
	.zero		1
	.type		_ZN39_INTERNAL_86d5af96_4_k_cu_025367a9_71954cuda3std6ranges3__45__cpo4swapE,@object
	.size		_ZN39_INTERNAL_86d5af96_4_k_cu_025367a9_71954cuda3std6ranges3__45__cpo4swapE,(.L_8 - _ZN39_INTERNAL_86d5af96_4_k_cu_025367a9_71954cuda3std6ranges3__45__cpo4swapE)
_ZN39_INTERNAL_86d5af96_4_k_cu_025367a9_71954cuda3std6ranges3__45__cpo4swapE:
	.zero		1
.L_8:


//--------------------- .nv.constant0._ZN7cutlass13device_kernelINS_4gemm6kernel13GemmUniversalIN4cute5tupleIJiiiiEEENS1_10collective13CollectiveMmaINS1_34MainloopSm90TmaGmmaWarpSpecializedILi5ENS5_IJNS4_1CILi2EEESB_NSA_ILi1EEEEEENS1_35KernelTmaWarpSpecializedCooperativeEEENS5_IJNSA_ILi128EEENSA_ILi64EEESH_EEENS_10tfloat32_tENS5_IJlSC_lEEESJ_SK_NS4_8TiledMMAINS4_8MMA_AtomIJNS4_4SM904GMMA29MMA_64x64x8_F32TF32TF32_SS_TNILNSO_7ScaleInE1ELSQ_1EEEEEENS4_6LayoutINS5_IJSB_SC_SC_EEENS5_IJSC_NSA_ILi0EEESV_EEEEENS5_IJNS4_10UnderscoreESY_SY_EEEEENS4_23SM90_TMA_LOAD_MULTICASTENS4_14ComposedLayoutINS4_7SwizzleILi3ELi4ELi3EEENS4_18smem_ptr_flag_bitsILi32EEENST_INS5_IJNSA_ILi8EEENSA_ILi32EEEEEENS5_IJS18_SC_EEEEEEEvNS4_8identityES11_S1C_vS1D_EENS_8epilogue10collective6detail29Sm90TmaWarpSpecializedAdapterINS1G_15DefaultEpilogueISJ_SK_SK_NS1F_6thread17LinearCombinationISJ_Li1EffLNS1K_9ScaleType4KindE0ELNS_15FloatRoundStyleE2ESJ_EENS1_15EpilogueDefaultEEEEEvvEEEEvNT_6ParamsE --------------------------
	.section	.nv.constant0._ZN7cutlass13device_kernelINS_4gemm6kernel13GemmUniversalIN4cute5tupleIJiiiiEEENS1_10collective13CollectiveMmaINS1_34MainloopSm90TmaGmmaWarpSpecializedILi5ENS5_IJNS4_1CILi2EEESB_NSA_ILi1EEEEEENS1_35KernelTmaWarpSpecializedCooperativeEEENS5_IJNSA_ILi128EEENSA_ILi64EEESH_EEENS_10tfloat32_tENS5_IJlSC_lEEESJ_SK_NS4_8TiledMMAINS4_8MMA_AtomIJNS4_4SM904GMMA29MMA_64x64x8_F32TF32TF32_SS_TNILNSO_7ScaleInE1ELSQ_1EEEEEENS4_6LayoutINS5_IJSB_SC_SC_EEENS5_IJSC_NSA_ILi0EEESV_EEEEENS5_IJNS4_10UnderscoreESY_SY_EEEEENS4_23SM90_TMA_LOAD_MULTICASTENS4_14ComposedLayoutINS4_7SwizzleILi3ELi4ELi3EEENS4_18smem_ptr_flag_bitsILi32EEENST_INS5_IJNSA_ILi8EEENSA_ILi32EEEEEENS5_IJS18_SC_EEEEEEEvNS4_8identityES11_S1C_vS1D_EENS_8epilogue10collective6detail29Sm90TmaWarpSpecializedAdapterINS1G_15DefaultEpilogueISJ_SK_SK_NS1F_6thread17LinearCombinationISJ_Li1EffLNS1K_9ScaleType4KindE0ELNS_15FloatRoundStyleE2ESJ_EENS1_15EpilogueDefaultEEEEEvvEEEEvNT_6ParamsE,"a",@progbits
	.sectionflags	@""
	.align	4
.nv.constant0._ZN7cutlass13device_kernelINS_4gemm6kernel13GemmUniversalIN4cute5tupleIJiiiiEEENS1_10collective13CollectiveMmaINS1_34MainloopSm90TmaGmmaWarpSpecializedILi5ENS5_IJNS4_1CILi2EEESB_NSA_ILi1EEEEEENS1_35KernelTmaWarpSpecializedCooperativeEEENS5_IJNSA_ILi128EEENSA_ILi64EEESH_EEENS_10tfloat32_tENS5_IJlSC_lEEESJ_SK_NS4_8TiledMMAINS4_8MMA_AtomIJNS4_4SM904GMMA29MMA_64x64x8_F32TF32TF32_SS_TNILNSO_7ScaleInE1ELSQ_1EEEEEENS4_6LayoutINS5_IJSB_SC_SC_EEENS5_IJSC_NSA_ILi0EEESV_EEEEENS5_IJNS4_10UnderscoreESY_SY_EEEEENS4_23SM90_TMA_LOAD_MULTICASTENS4_14ComposedLayoutINS4_7SwizzleILi3ELi4ELi3EEENS4_18smem_ptr_flag_bitsILi32EEENST_INS5_IJNSA_ILi8EEENSA_ILi32EEEEEENS5_IJS18_SC_EEEEEEEvNS4_8identityES11_S1C_vS1D_EENS_8epilogue10collective6detail29Sm90TmaWarpSpecializedAdapterINS1G_15DefaultEpilogueISJ_SK_SK_NS1F_6thread17LinearCombinationISJ_Li1EffLNS1K_9ScaleType4KindE0ELNS_15FloatRoundStyleE2ESJ_EENS1_15EpilogueDefaultEEEEEvvEEEEvNT_6ParamsE:
	.zero		1664


//--------------------- SYMBOLS --------------------------

	.type		.nv.reservedSmem.offset0,@object
	.size		.nv.reservedSmem.offset0,0x4
	.type		__assertfail,@function
